//
// Generated by NVIDIA NVVM Compiler
//
// Compiler Build ID: CL-36424714
// Cuda compilation tools, release 13.0, V13.0.88
// Based on NVVM 20.0.0
//

.version 9.0
.target sm_100
.address_size 64

	// .globl	batchGradientsKernel

.visible .entry batchGradientsKernel(
	.param .u32 batchGradientsKernel_param_0,
	.param .u64 .ptr .align 1 batchGradientsKernel_param_1,
	.param .u32 batchGradientsKernel_param_2,
	.param .u32 batchGradientsKernel_param_3,
	.param .u32 batchGradientsKernel_param_4,
	.param .u32 batchGradientsKernel_param_5,
	.param .u64 .ptr .align 1 batchGradientsKernel_param_6,
	.param .u64 .ptr .align 1 batchGradientsKernel_param_7,
	.param .u64 .ptr .align 1 batchGradientsKernel_param_8
)
{
	.reg .pred 	%p<20>;
	.reg .b32 	%r<38>;
	.reg .b64 	%rd<61>;
	.reg .b64 	%fd<79>;

	ld.param.u32 	%r14, [batchGradientsKernel_param_0];
	ld.param.u64 	%rd5, [batchGradientsKernel_param_1];
	ld.param.u32 	%r10, [batchGradientsKernel_param_2];
	ld.param.u32 	%r11, [batchGradientsKernel_param_3];
	ld.param.u32 	%r12, [batchGradientsKernel_param_4];
	ld.param.u32 	%r13, [batchGradientsKernel_param_5];
	ld.param.u64 	%rd2, [batchGradientsKernel_param_6];
	ld.param.u64 	%rd3, [batchGradientsKernel_param_7];
	ld.param.u64 	%rd4, [batchGradientsKernel_param_8];
	cvta.to.global.u64 	%rd1, %rd5;
	mov.u32 	%r15, %ctaid.x;
	mov.u32 	%r16, %ntid.x;
	mov.u32 	%r17, %tid.x;
	mad.lo.s32 	%r1, %r15, %r16, %r17;
	setp.ge.s32 	%p1, %r1, %r14;
	@%p1 bra 	$L__BB0_34;
	mul.lo.s32 	%r2, %r11, %r10;
	mul.lo.s32 	%r19, %r2, %r12;
	mul.lo.s32 	%r20, %r19, %r13;
	div.s32 	%r18, %r1, %r20;
	rem.s32 	%r21, %r1, %r19;
	div.s32 	%r3, %r21, %r2;
	rem.s32 	%r22, %r1, %r2;
	div.s32 	%r4, %r22, %r10;
	rem.s32 	%r5, %r1, %r10;
	mul.lo.s32 	%r23, %r18, %r20;
	sub.s32 	%r6, %r1, %r23;
	setp.eq.s32 	%p2, %r18, 2;
	@%p2 bra 	$L__BB0_24;
	setp.eq.s32 	%p3, %r18, 1;
	@%p3 bra 	$L__BB0_14;
	setp.ne.s32 	%p4, %r18, 0;
	@%p4 bra 	$L__BB0_34;
	setp.eq.s32 	%p15, %r11, 1;
	mov.f64 	%fd76, 0d0000000000000000;
	@%p15 bra 	$L__BB0_13;
	setp.eq.s32 	%p16, %r4, 1;
	@%p16 bra 	$L__BB0_9;
	setp.ne.s32 	%p17, %r4, 0;
	@%p17 bra 	$L__BB0_8;
	add.s32 	%r31, %r6, %r10;
	mul.wide.s32 	%rd39, %r31, 8;
	add.s64 	%rd40, %rd1, %rd39;
	ld.global.f64 	%fd57, [%rd40];
	mul.wide.s32 	%rd41, %r6, 8;
	add.s64 	%rd42, %rd1, %rd41;
	ld.global.f64 	%fd58, [%rd42];
	sub.f64 	%fd76, %fd57, %fd58;
	bra.uni 	$L__BB0_13;
$L__BB0_8:
	add.s32 	%r7, %r11, -2;
	setp.ne.s32 	%p18, %r4, %r7;
	@%p18 bra 	$L__BB0_10;
$L__BB0_9:
	add.s32 	%r36, %r6, %r10;
	mul.wide.s32 	%rd54, %r36, 8;
	add.s64 	%rd55, %rd1, %rd54;
	ld.global.f64 	%fd73, [%rd55];
	sub.s32 	%r37, %r6, %r10;
	mul.wide.s32 	%rd56, %r37, 8;
	add.s64 	%rd57, %rd1, %rd56;
	ld.global.f64 	%fd74, [%rd57];
	sub.f64 	%fd75, %fd73, %fd74;
	mul.f64 	%fd76, %fd75, 0d3FE0000000000000;
	bra.uni 	$L__BB0_13;
$L__BB0_10:
	setp.ge.s32 	%p19, %r4, %r7;
	@%p19 bra 	$L__BB0_12;
	shl.b32 	%r33, %r10, 1;
	sub.s32 	%r34, %r6, %r33;
	mul.wide.s32 	%rd47, %r34, 8;
	add.s64 	%rd48, %rd1, %rd47;
	ld.global.f64 	%fd61, [%rd48];
	div.rn.f64 	%fd62, %fd61, 0d4028000000000000;
	mul.wide.s32 	%rd49, %r10, 8;
	add.s64 	%rd50, %rd48, %rd49;
	ld.global.f64 	%fd63, [%rd50];
	add.f64 	%fd64, %fd63, %fd63;
	div.rn.f64 	%fd65, %fd64, 0d4008000000000000;
	sub.f64 	%fd66, %fd65, %fd62;
	add.s32 	%r35, %r6, %r10;
	mul.wide.s32 	%rd51, %r35, 8;
	add.s64 	%rd52, %rd1, %rd51;
	ld.global.f64 	%fd67, [%rd52];
	add.f64 	%fd68, %fd67, %fd67;
	div.rn.f64 	%fd69, %fd68, 0d4008000000000000;
	sub.f64 	%fd70, %fd66, %fd69;
	add.s64 	%rd53, %rd52, %rd49;
	ld.global.f64 	%fd71, [%rd53];
	div.rn.f64 	%fd72, %fd71, 0d4028000000000000;
	add.f64 	%fd76, %fd72, %fd70;
	bra.uni 	$L__BB0_13;
$L__BB0_12:
	mul.wide.s32 	%rd43, %r6, 8;
	add.s64 	%rd44, %rd1, %rd43;
	ld.global.f64 	%fd59, [%rd44];
	sub.s32 	%r32, %r6, %r10;
	mul.wide.s32 	%rd45, %r32, 8;
	add.s64 	%rd46, %rd1, %rd45;
	ld.global.f64 	%fd60, [%rd46];
	sub.f64 	%fd76, %fd59, %fd60;
$L__BB0_13:
	cvta.to.global.u64 	%rd58, %rd2;
	mul.wide.s32 	%rd59, %r1, 8;
	add.s64 	%rd60, %rd58, %rd59;
	st.global.f64 	[%rd60], %fd76;
	bra.uni 	$L__BB0_34;
$L__BB0_14:
	setp.eq.s32 	%p10, %r10, 1;
	mov.f64 	%fd77, 0d0000000000000000;
	@%p10 bra 	$L__BB0_23;
	setp.eq.s32 	%p11, %r5, 1;
	@%p11 bra 	$L__BB0_19;
	setp.ne.s32 	%p12, %r5, 0;
	@%p12 bra 	$L__BB0_18;
	mul.wide.s32 	%rd28, %r6, 8;
	add.s64 	%rd29, %rd1, %rd28;
	ld.global.f64 	%fd37, [%rd29+8];
	ld.global.f64 	%fd38, [%rd29];
	sub.f64 	%fd77, %fd37, %fd38;
	bra.uni 	$L__BB0_23;
$L__BB0_18:
	add.s32 	%r8, %r10, -2;
	setp.ne.s32 	%p13, %r5, %r8;
	@%p13 bra 	$L__BB0_20;
$L__BB0_19:
	mul.wide.s32 	%rd34, %r6, 8;
	add.s64 	%rd35, %rd1, %rd34;
	ld.global.f64 	%fd53, [%rd35+8];
	ld.global.f64 	%fd54, [%rd35+-8];
	sub.f64 	%fd55, %fd53, %fd54;
	mul.f64 	%fd77, %fd55, 0d3FE0000000000000;
	bra.uni 	$L__BB0_23;
$L__BB0_20:
	setp.ge.s32 	%p14, %r5, %r8;
	@%p14 bra 	$L__BB0_22;
	mul.wide.s32 	%rd32, %r6, 8;
	add.s64 	%rd33, %rd1, %rd32;
	ld.global.f64 	%fd41, [%rd33+-16];
	div.rn.f64 	%fd42, %fd41, 0d4028000000000000;
	ld.global.f64 	%fd43, [%rd33+-8];
	add.f64 	%fd44, %fd43, %fd43;
	div.rn.f64 	%fd45, %fd44, 0d4008000000000000;
	sub.f64 	%fd46, %fd45, %fd42;
	ld.global.f64 	%fd47, [%rd33+8];
	add.f64 	%fd48, %fd47, %fd47;
	div.rn.f64 	%fd49, %fd48, 0d4008000000000000;
	sub.f64 	%fd50, %fd46, %fd49;
	ld.global.f64 	%fd51, [%rd33+16];
	div.rn.f64 	%fd52, %fd51, 0d4028000000000000;
	add.f64 	%fd77, %fd52, %fd50;
	bra.uni 	$L__BB0_23;
$L__BB0_22:
	mul.wide.s32 	%rd30, %r6, 8;
	add.s64 	%rd31, %rd1, %rd30;
	ld.global.f64 	%fd39, [%rd31];
	ld.global.f64 	%fd40, [%rd31+-8];
	sub.f64 	%fd77, %fd39, %fd40;
$L__BB0_23:
	cvta.to.global.u64 	%rd36, %rd3;
	mul.wide.s32 	%rd37, %r6, 8;
	add.s64 	%rd38, %rd36, %rd37;
	st.global.f64 	[%rd38], %fd77;
	bra.uni 	$L__BB0_34;
$L__BB0_24:
	setp.eq.s32 	%p5, %r12, 1;
	mov.f64 	%fd78, 0d0000000000000000;
	@%p5 bra 	$L__BB0_33;
	setp.eq.s32 	%p6, %r3, 1;
	@%p6 bra 	$L__BB0_29;
	setp.ne.s32 	%p7, %r3, 0;
	@%p7 bra 	$L__BB0_28;
	add.s32 	%r24, %r6, %r2;
	mul.wide.s32 	%rd6, %r24, 8;
	add.s64 	%rd7, %rd1, %rd6;
	ld.global.f64 	%fd17, [%rd7];
	mul.wide.s32 	%rd8, %r6, 8;
	add.s64 	%rd9, %rd1, %rd8;
	ld.global.f64 	%fd18, [%rd9];
	sub.f64 	%fd78, %fd17, %fd18;
	bra.uni 	$L__BB0_33;
$L__BB0_28:
	add.s32 	%r9, %r12, -2;
	setp.ne.s32 	%p8, %r3, %r9;
	@%p8 bra 	$L__BB0_30;
$L__BB0_29:
	add.s32 	%r29, %r6, %r2;
	mul.wide.s32 	%rd21, %r29, 8;
	add.s64 	%rd22, %rd1, %rd21;
	ld.global.f64 	%fd33, [%rd22];
	sub.s32 	%r30, %r6, %r2;
	mul.wide.s32 	%rd23, %r30, 8;
	add.s64 	%rd24, %rd1, %rd23;
	ld.global.f64 	%fd34, [%rd24];
	sub.f64 	%fd35, %fd33, %fd34;
	mul.f64 	%fd78, %fd35, 0d3FE0000000000000;
	bra.uni 	$L__BB0_33;
$L__BB0_30:
	setp.ge.s32 	%p9, %r3, %r9;
	@%p9 bra 	$L__BB0_32;
	shl.b32 	%r26, %r2, 1;
	sub.s32 	%r27, %r6, %r26;
	mul.wide.s32 	%rd14, %r27, 8;
	add.s64 	%rd15, %rd1, %rd14;
	ld.global.f64 	%fd21, [%rd15];
	div.rn.f64 	%fd22, %fd21, 0d4028000000000000;
	mul.wide.s32 	%rd16, %r2, 8;
	add.s64 	%rd17, %rd15, %rd16;
	ld.global.f64 	%fd23, [%rd17];
	add.f64 	%fd24, %fd23, %fd23;
	div.rn.f64 	%fd25, %fd24, 0d4008000000000000;
	sub.f64 	%fd26, %fd25, %fd22;
	add.s32 	%r28, %r6, %r2;
	mul.wide.s32 	%rd18, %r28, 8;
	add.s64 	%rd19, %rd1, %rd18;
	ld.global.f64 	%fd27, [%rd19];
	add.f64 	%fd28, %fd27, %fd27;
	div.rn.f64 	%fd29, %fd28, 0d4008000000000000;
	sub.f64 	%fd30, %fd26, %fd29;
	add.s64 	%rd20, %rd19, %rd16;
	ld.global.f64 	%fd31, [%rd20];
	div.rn.f64 	%fd32, %fd31, 0d4028000000000000;
	add.f64 	%fd78, %fd32, %fd30;
	bra.uni 	$L__BB0_33;
$L__BB0_32:
	mul.wide.s32 	%rd10, %r6, 8;
	add.s64 	%rd11, %rd1, %rd10;
	ld.global.f64 	%fd19, [%rd11];
	sub.s32 	%r25, %r6, %r2;
	mul.wide.s32 	%rd12, %r25, 8;
	add.s64 	%rd13, %rd1, %rd12;
	ld.global.f64 	%fd20, [%rd13];
	sub.f64 	%fd78, %fd19, %fd20;
$L__BB0_33:
	cvta.to.global.u64 	%rd25, %rd4;
	mul.wide.s32 	%rd26, %r6, 8;
	add.s64 	%rd27, %rd25, %rd26;
	st.global.f64 	[%rd27], %fd78;
$L__BB0_34:
	ret;

}


// ===== COMPILED SASS (sm_100) =====

	.target	sm_100

	.elftype	@"ET_EXEC"


//--------------------- .note.nv.tkinfo           --------------------------
	.section	.note.nv.tkinfo,"",@"SHT_NOTE"
	.sectionflags	@"SHF_NOTE_NV_TKINFO"
	.tkinfo
        /*0018*/ 	.word	0x00000002
        /*0030*/ 	.string	""
        /*0030*/ 	.string	"ptxas"
        /*0030*/ 	.string	"Cuda compilation tools, release 13.0, V13.0.88"
        /*0030*/ 	.string	"Build cuda_13.0.r13.0/compiler.36424714_0"
        /*0030*/ 	.string	"-arch sm_100 -m 64 "



//--------------------- .note.nv.cuinfo           --------------------------
	.section	.note.nv.cuinfo,"",@"SHT_NOTE"
	.sectionflags	@"SHF_NOTE_NV_CUINFO"
        /*0018*/ 	.short	0x0002
        /*001a*/ 	.short	0x0064
        /*001c*/ 	.short	0x0082
	.zero		2


//--------------------- .nv.info                  --------------------------
	.section	.nv.info,"",@"SHT_CUDA_INFO"
	.align	4


	//----- nvinfo : EIATTR_REGCOUNT
	.align		4
        /*0000*/ 	.byte	0x04, 0x2f
        /*0002*/ 	.short	(.L_1 - .L_0)
	.align		4
.L_0:
        /*0004*/ 	.word	index@(batchGradientsKernel)
        /*0008*/ 	.word	0x00000020


	//----- nvinfo : EIATTR_FRAME_SIZE
	.align		4
.L_1:
        /*000c*/ 	.byte	0x04, 0x11
        /*000e*/ 	.short	(.L_3 - .L_2)
	.align		4
.L_2:
        /*0010*/ 	.word	index@($__internal_0_$__cuda_sm20_div_rn_f64_full)
        /*0014*/ 	.word	0x00000000


	//----- nvinfo : EIATTR_FRAME_SIZE
	.align		4
.L_3:
        /*0018*/ 	.byte	0x04, 0x11
        /*001a*/ 	.short	(.L_5 - .L_4)
	.align		4
.L_4:
        /*001c*/ 	.word	index@(batchGradientsKernel)
        /*0020*/ 	.word	0x00000000


	//----- nvinfo : EIATTR_MIN_STACK_SIZE
	.align		4
.L_5:
        /*0024*/ 	.byte	0x04, 0x12
        /*0026*/ 	.short	(.L_7 - .L_6)
	.align		4
.L_6:
        /*0028*/ 	.word	index@(batchGradientsKernel)
        /*002c*/ 	.word	0x00000000
.L_7:


//--------------------- .nv.compat                --------------------------
	.section	.nv.compat,"",@"SHT_CUDA_COMPAT_INFO"
	.align	4
        /*0000*/ 	.byte	0x02, 0x09, 0x00, 0x00, 0x02, 0x02, 0x01, 0x00, 0x02, 0x05, 0x05, 0x00, 0x03, 0x07, 0x01, 0x01
        /*0010*/ 	.byte	0x02, 0x03, 0x00, 0x00, 0x02, 0x06, 0x01, 0x00, 0x04, 0x0b, 0x08, 0x00, 0x01, 0x00, 0x00, 0x00
        /*0020*/ 	.byte	0x00, 0x00, 0x00, 0x00


//--------------------- .nv.info.batchGradientsKernel --------------------------
	.section	.nv.info.batchGradientsKernel,"",@"SHT_CUDA_INFO"
	.sectionflags	@""
	.align	4


	//----- nvinfo : EIATTR_CUDA_API_VERSION
	.align		4
        /*0000*/ 	.byte	0x04, 0x37
        /*0002*/ 	.short	(.L_9 - .L_8)
.L_8:
        /*0004*/ 	.word	0x00000082


	//----- nvinfo : EIATTR_KPARAM_INFO
	.align		4
.L_9:
        /*0008*/ 	.byte	0x04, 0x17
        /*000a*/ 	.short	(.L_11 - .L_10)
.L_10:
        /*000c*/ 	.word	0x00000000
        /*0010*/ 	.short	0x0008
        /*0012*/ 	.short	0x0030
        /*0014*/ 	.byte	0x00, 0xf5, 0x21, 0x00


	//----- nvinfo : EIATTR_KPARAM_INFO
	.align		4
.L_11:
        /*0018*/ 	.byte	0x04, 0x17
        /*001a*/ 	.short	(.L_13 - .L_12)
.L_12:
        /*001c*/ 	.word	0x00000000
        /*0020*/ 	.short	0x0007
        /*0022*/ 	.short	0x0028
        /*0024*/ 	.byte	0x00, 0xf5, 0x21, 0x00


	//----- nvinfo : EIATTR_KPARAM_INFO
	.align		4
.L_13:
        /*0028*/ 	.byte	0x04, 0x17
        /*002a*/ 	.short	(.L_15 - .L_14)
.L_14:
        /*002c*/ 	.word	0x00000000
        /*0030*/ 	.short	0x0006
        /*0032*/ 	.short	0x0020
        /*0034*/ 	.byte	0x00, 0xf5, 0x21, 0x00


	//----- nvinfo : EIATTR_KPARAM_INFO
	.align		4
.L_15:
        /*0038*/ 	.byte	0x04, 0x17
        /*003a*/ 	.short	(.L_17 - .L_16)
.L_16:
        /*003c*/ 	.word	0x00000000
        /*0040*/ 	.short	0x0005
        /*0042*/ 	.short	0x001c
        /*0044*/ 	.byte	0x00, 0xf0, 0x11, 0x00


	//----- nvinfo : EIATTR_KPARAM_INFO
	.align		4
.L_17:
        /*0048*/ 	.byte	0x04, 0x17
        /*004a*/ 	.short	(.L_19 - .L_18)
.L_18:
        /*004c*/ 	.word	0x00000000
        /*0050*/ 	.short	0x0004
        /*0052*/ 	.short	0x0018
        /*0054*/ 	.byte	0x00, 0xf0, 0x11, 0x00


	//----- nvinfo : EIATTR_KPARAM_INFO
	.align		4
.L_19:
        /*0058*/ 	.byte	0x04, 0x17
        /*005a*/ 	.short	(.L_21 - .L_20)
.L_20:
        /*005c*/ 	.word	0x00000000
        /*0060*/ 	.short	0x0003
        /*0062*/ 	.short	0x0014
        /*0064*/ 	.byte	0x00, 0xf0, 0x11, 0x00


	//----- nvinfo : EIATTR_KPARAM_INFO
	.align		4
.L_21:
        /*0068*/ 	.byte	0x04, 0x17
        /*006a*/ 	.short	(.L_23 - .L_22)
.L_22:
        /*006c*/ 	.word	0x00000000
        /*0070*/ 	.short	0x0002
        /*0072*/ 	.short	0x0010
        /*0074*/ 	.byte	0x00, 0xf0, 0x11, 0x00


	//----- nvinfo : EIATTR_KPARAM_INFO
	.align		4
.L_23:
        /*0078*/ 	.byte	0x04, 0x17
        /*007a*/ 	.short	(.L_25 - .L_24)
.L_24:
        /*007c*/ 	.word	0x00000000
        /*0080*/ 	.short	0x0001
        /*0082*/ 	.short	0x0008
        /*0084*/ 	.byte	0x00, 0xf5, 0x21, 0x00


	//----- nvinfo : EIATTR_KPARAM_INFO
	.align		4
.L_25:
        /*0088*/ 	.byte	0x04, 0x17
        /*008a*/ 	.short	(.L_27 - .L_26)
.L_26:
        /*008c*/ 	.word	0x00000000
        /*0090*/ 	.short	0x0000
        /*0092*/ 	.short	0x0000
        /*0094*/ 	.byte	0x00, 0xf0, 0x11, 0x00


	//----- nvinfo : EIATTR_SPARSE_MMA_MASK
	.align		4
.L_27:
        /*0098*/ 	.byte	0x03, 0x50
        /*009a*/ 	.short	0x0000


	//----- nvinfo : EIATTR_MAXREG_COUNT
	.align		4
        /*009c*/ 	.byte	0x03, 0x1b
        /*009e*/ 	.short	0x00ff


	//----- nvinfo : EIATTR_MERCURY_ISA_VERSION
	.align		4
        /*00a0*/ 	.byte	0x03, 0x5f
        /*00a2*/ 	.short	0x0101


	//----- nvinfo : EIATTR_VRC_CTA_INIT_COUNT
	.align		4
        /*00a4*/ 	.byte	0x02, 0x4a
	.zero		1
	.zero		1


	//----- nvinfo : EIATTR_EXIT_INSTR_OFFSETS
	.align		4
        /*00a8*/ 	.byte	0x04, 0x1c
        /*00aa*/ 	.short	(.L_29 - .L_28)


	//   ....[0]....
.L_28:
        /*00ac*/ 	.word	0x00000070


	//   ....[1]....
        /*00b0*/ 	.word	0x00000870


	//   ....[2]....
        /*00b4*/ 	.word	0x00001240


	//   ....[3]....
        /*00b8*/ 	.word	0x00001b00


	//   ....[4]....
        /*00bc*/ 	.word	0x00002490


	//----- nvinfo : EIATTR_CRS_STACK_SIZE
	.align		4
.L_29:
        /*00c0*/ 	.byte	0x04, 0x1e
        /*00c2*/ 	.short	(.L_31 - .L_30)
.L_30:
        /*00c4*/ 	.word	0x00000000


	//----- nvinfo : EIATTR_CBANK_PARAM_SIZE
	.align		4
.L_31:
        /*00c8*/ 	.byte	0x03, 0x19
        /*00ca*/ 	.short	0x0038


	//----- nvinfo : EIATTR_PARAM_CBANK
	.align		4
        /*00cc*/ 	.byte	0x04, 0x0a
        /*00ce*/ 	.short	(.L_33 - .L_32)
	.align		4
.L_32:
        /*00d0*/ 	.word	index@(.nv.constant0.batchGradientsKernel)
        /*00d4*/ 	.short	0x0380
        /*00d6*/ 	.short	0x0038


	//----- nvinfo : EIATTR_SW_WAR
	.align		4
.L_33:
        /*00d8*/ 	.byte	0x04, 0x36
        /*00da*/ 	.short	(.L_35 - .L_34)
.L_34:
        /*00dc*/ 	.word	0x00000008
.L_35:


//--------------------- .nv.callgraph             --------------------------
	.section	.nv.callgraph,"",@"SHT_CUDA_CALLGRAPH"
	.align	4
	.sectionentsize	8
	.align		4
        /*0000*/ 	.word	0x00000000
	.align		4
        /*0004*/ 	.word	0xffffffff
	.align		4
        /*0008*/ 	.word	0x00000000
	.align		4
        /*000c*/ 	.word	0xfffffffe
	.align		4
        /*0010*/ 	.word	0x00000000
	.align		4
        /*0014*/ 	.word	0xfffffffd
	.align		4
        /*0018*/ 	.word	0x00000000
	.align		4
        /*001c*/ 	.word	0xfffffffc


//--------------------- .text.batchGradientsKernel --------------------------
	.section	.text.batchGradientsKernel,"ax",@progbits
	.align	128
        .global         batchGradientsKernel
        .type           batchGradientsKernel,@function
        .size           batchGradientsKernel,(.L_x_53 - batchGradientsKernel)
        .other          batchGradientsKernel,@"STO_CUDA_ENTRY STV_DEFAULT"
batchGradientsKernel:
.text.batchGradientsKernel:
[----:B------:R-:W-:Y:S01]  /*0000*/  LDC R1, c[0x0][0x37c] ;  /* 0x0000df00ff017b82 */ /* 0x000fe20000000800 */
[----:B------:R-:W0:Y:S07]  /*0010*/  S2R R3, SR_TID.X ;  /* 0x0000000000037919 */ /* 0x000e2e0000002100 */
[----:B------:R-:W0:Y:S01]  /*0020*/  S2UR UR4, SR_CTAID.X ;  /* 0x00000000000479c3 */ /* 0x000e220000002500 */
[----:B------:R-:W1:Y:S07]  /*0030*/  LDCU UR5, c[0x0][0x380] ;  /* 0x00007000ff0577ac */ /* 0x000e6e0008000800 */
[----:B------:R-:W0:Y:S02]  /*0040*/  LDC R22, c[0x0][0x360] ;  /* 0x0000d800ff167b82 */ /* 0x000e240000000800 */
[----:B0-----:R-:W-:-:S05]  /*0050*/  IMAD R22, R22, UR4, R3 ;  /* 0x0000000416167c24 */ /* 0x001fca000f8e0203 */
[----:B-1----:R-:W-:-:S13]  /*0060*/  ISETP.GE.AND P0, PT, R22, UR5, PT ;  /* 0x0000000516007c0c */ /* 0x002fda000bf06270 */
[----:B------:R-:W-:Y:S05]  /*0070*/  @P0 EXIT ;  /* 0x000000000000094d */ /* 0x000fea0003800000 */
[----:B------:R-:W0:Y:S01]  /*0080*/  LDC.64 R2, c[0x0][0x390] ;  /* 0x0000e400ff027b82 */ /* 0x000e220000000a00 */
[----:B------:R-:W-:Y:S01]  /*0090*/  IABS R14, R22 ;  /* 0x00000016000e7213 */ /* 0x000fe20000000000 */
[----:B------:R-:W1:Y:S01]  /*00a0*/  LDCU.64 UR6, c[0x0][0x358] ;  /* 0x00006b00ff0677ac */ /* 0x000e620008000a00 */
[----:B------:R-:W-:Y:S01]  /*00b0*/  ISETP.GE.AND P2, PT, R22, RZ, PT ;  /* 0x000000ff1600720c */ /* 0x000fe20003f46270 */
[----:B------:R-:W-:-:S04]  /*00c0*/  UMOV UR4, URZ ;  /* 0x000000ff00047c82 */ /* 0x000fc80008000000 */
[----:B------:R-:W2:Y:S01]  /*00d0*/  LDC.64 R4, c[0x0][0x398] ;  /* 0x0000e600ff047b82 */ /* 0x000ea20000000a00 */
[-C--:B0-----:R-:W-:Y:S01]  /*00e0*/  IMAD R20, R3, R2.reuse, RZ ;  /* 0x0000000203147224 */ /* 0x081fe200078e02ff */
[----:B------:R-:W-:-:S04]  /*00f0*/  IABS R11, R2 ;  /* 0x00000002000b7213 */ /* 0x000fc80000000000 */
[-C--:B------:R-:W-:Y:S01]  /*0100*/  IABS R0, R20.reuse ;  /* 0x0000001400007213 */ /* 0x080fe20000000000 */
[----:B------:R-:W-:Y:S01]  /*0110*/  I2F.RP R18, R11 ;  /* 0x0000000b00127306 */ /* 0x000fe20000209400 */
[----:B------:R-:W-:Y:S01]  /*0120*/  IABS R15, R20 ;  /* 0x00000014000f7213 */ /* 0x000fe20000000000 */
[----:B--2---:R-:W-:-:S04]  /*0130*/  IMAD R10, R20, R4, RZ ;  /* 0x00000004140a7224 */ /* 0x004fc800078e02ff */
[----:B------:R-:W-:Y:S01]  /*0140*/  IMAD R5, R10, R5, RZ ;  /* 0x000000050a057224 */ /* 0x000fe200078e02ff */
[-C--:B------:R-:W-:Y:S01]  /*0150*/  IABS R16, R10.reuse ;  /* 0x0000000a00107213 */ /* 0x080fe20000000000 */
[----:B------:R-:W0:Y:S01]  /*0160*/  I2F.RP R12, R0 ;  /* 0x00000000000c7306 */ /* 0x000e220000209400 */
[----:B------:R-:W-:Y:S01]  /*0170*/  IMAD.MOV R15, RZ, RZ, -R15 ;  /* 0x000000ffff0f7224 */ /* 0x000fe200078e0a0f */
[----:B------:R-:W-:-:S04]  /*0180*/  IABS R19, R10 ;  /* 0x0000000a00137213 */ /* 0x000fc80000000000 */
[----:B------:R-:W-:Y:S02]  /*0190*/  IADD3 R21, PT, PT, RZ, -R19, RZ ;  /* 0x80000013ff157210 */ /* 0x000fe40007ffe0ff */
[----:B------:R-:W2:Y:S08]  /*01a0*/  I2F.RP R13, R16 ;  /* 0x00000010000d7306 */ /* 0x000eb00000209400 */
[----:B0-----:R-:W0:Y:S08]  /*01b0*/  MUFU.RCP R12, R12 ;  /* 0x0000000c000c7308 */ /* 0x001e300000001000 */
[----:B--2---:R-:W2:Y:S08]  /*01c0*/  MUFU.RCP R13, R13 ;  /* 0x0000000d000d7308 */ /* 0x004eb00000001000 */
[----:B------:R-:W3:Y:S01]  /*01d0*/  MUFU.RCP R18, R18 ;  /* 0x0000001200127308 */ /* 0x000ee20000001000 */
[----:B0-----:R-:W-:Y:S01]  /*01e0*/  VIADD R8, R12, 0xffffffe ;  /* 0x0ffffffe0c087836 */ /* 0x001fe20000000000 */
[----:B------:R-:W-:-:S06]  /*01f0*/  IABS R12, R5 ;  /* 0x00000005000c7213 */ /* 0x000fcc0000000000 */
[----:B------:R0:W4:Y:S01]  /*0200*/  F2I.FTZ.U32.TRUNC.NTZ R9, R8 ;  /* 0x0000000800097305 */ /* 0x000122000021f000 */
[----:B--2---:R-:W-:-:S07]  /*0210*/  VIADD R7, R13, 0xffffffe ;  /* 0x0ffffffe0d077836 */ /* 0x004fce0000000000 */
[----:B------:R-:W2:Y:S01]  /*0220*/  F2I.FTZ.U32.TRUNC.NTZ R7, R7 ;  /* 0x0000000700077305 */ /* 0x000ea2000021f000 */
[----:B0-----:R-:W-:Y:S02]  /*0230*/  HFMA2 R8, -RZ, RZ, 0, 0 ;  /* 0x00000000ff087431 */ /* 0x001fe400000001ff */
[----:B---3--:R-:W-:Y:S02]  /*0240*/  VIADD R18, R18, 0xffffffe ;  /* 0x0ffffffe12127836 */ /* 0x008fe40000000000 */
[----:B----4-:R-:W-:-:S03]  /*0250*/  IMAD.MOV R13, RZ, RZ, -R9 ;  /* 0x000000ffff0d7224 */ /* 0x010fc600078e0a09 */
[----:B------:R-:W0:Y:S01]  /*0260*/  I2F.RP R6, R12 ;  /* 0x0000000c00067306 */ /* 0x000e220000209400 */
[----:B------:R-:W-:-:S04]  /*0270*/  IMAD R13, R13, R0, RZ ;  /* 0x000000000d0d7224 */ /* 0x000fc800078e02ff */
[----:B------:R-:W-:-:S04]  /*0280*/  IMAD.HI.U32 R13, R9, R13, R8 ;  /* 0x0000000d090d7227 */ /* 0x000fc800078e0008 */
[----:B--2---:R-:W-:Y:S02]  /*0290*/  IMAD.MOV R9, RZ, RZ, -R7 ;  /* 0x000000ffff097224 */ /* 0x004fe400078e0a07 */
[----:B------:R-:W-:Y:S01]  /*02a0*/  IMAD.HI.U32 R17, R13, R14, RZ ;  /* 0x0000000e0d117227 */ /* 0x000fe200078e00ff */
[----:B0-----:R0:W2:Y:S03]  /*02b0*/  MUFU.RCP R8, R6 ;  /* 0x0000000600087308 */ /* 0x0010a60000001000 */
[----:B------:R-:W-:Y:S02]  /*02c0*/  IMAD R9, R9, R16, RZ ;  /* 0x0000001009097224 */ /* 0x000fe400078e02ff */
[----:B------:R-:W-:Y:S02]  /*02d0*/  IMAD R17, R17, R15, R14 ;  /* 0x0000000f11117224 */ /* 0x000fe400078e020e */
[----:B0-----:R-:W-:-:S03]  /*02e0*/  IMAD.MOV.U32 R6, RZ, RZ, RZ ;  /* 0x000000ffff067224 */ /* 0x001fc600078e00ff */
[----:B------:R-:W-:Y:S01]  /*02f0*/  ISETP.GT.U32.AND P0, PT, R0, R17, PT ;  /* 0x000000110000720c */ /* 0x000fe20003f04070 */
[----:B------:R-:W-:Y:S02]  /*0300*/  IMAD.HI.U32 R9, R7, R9, R6 ;  /* 0x0000000907097227 */ /* 0x000fe400078e0006 */
[----:B------:R-:W0:Y:S02]  /*0310*/  F2I.FTZ.U32.TRUNC.NTZ R7, R18 ;  /* 0x0000001200077305 */ /* 0x000e24000021f000 */
[----:B--2---:R-:W-:Y:S02]  /*0320*/  VIADD R8, R8, 0xffffffe ;  /* 0x0ffffffe08087836 */ /* 0x004fe40000000000 */
[----:B------:R-:W-:-:S04]  /*0330*/  IMAD.HI.U32 R9, R9, R14, RZ ;  /* 0x0000000e09097227 */ /* 0x000fc800078e00ff */
[----:B------:R-:W-:Y:S02]  /*0340*/  IMAD R21, R9, R21, R14 ;  /* 0x0000001509157224 */ /* 0x000fe400078e020e */
[----:B------:R-:W-:Y:S01]  /*0350*/  @!P0 IMAD.IADD R17, R17, 0x1, -R0 ;  /* 0x0000000111118824 */ /* 0x000fe200078e0a00 */
[----:B------:R2:W3:Y:S02]  /*0360*/  F2I.FTZ.U32.TRUNC.NTZ R9, R8 ;  /* 0x0000000800097305 */ /* 0x0004e4000021f000 */
[----:B------:R-:W-:Y:S02]  /*0370*/  ISETP.GT.U32.AND P0, PT, R16, R21, PT ;  /* 0x000000151000720c */ /* 0x000fe40003f04070 */
[----:B------:R-:W-:Y:S02]  /*0380*/  ISETP.GT.U32.AND P1, PT, R0, R17, PT ;  /* 0x000000110000720c */ /* 0x000fe40003f24070 */
[----:B0-----:R-:W-:Y:S01]  /*0390*/  IADD3 R6, PT, PT, RZ, -R7, RZ ;  /* 0x80000007ff067210 */ /* 0x001fe20007ffe0ff */
[----:B--2---:R-:W-:-:S04]  /*03a0*/  IMAD.MOV.U32 R8, RZ, RZ, RZ ;  /* 0x000000ffff087224 */ /* 0x004fc800078e00ff */
[----:B------:R-:W-:Y:S01]  /*03b0*/  IMAD R19, R6, R11, RZ ;  /* 0x0000000b06137224 */ /* 0x000fe200078e02ff */
[----:B------:R-:W-:-:S03]  /*03c0*/  MOV R6, RZ ;  /* 0x000000ff00067202 */ /* 0x000fc60000000f00 */
[----:B------:R-:W-:Y:S01]  /*03d0*/  @!P0 IMAD.IADD R21, R21, 0x1, -R16 ;  /* 0x0000000115158824 */ /* 0x000fe200078e0a10 */
[----:B------:R-:W-:Y:S01]  /*03e0*/  ISETP.NE.AND P0, PT, R20, RZ, PT ;  /* 0x000000ff1400720c */ /* 0x000fe20003f05270 */
[----:B------:R-:W-:Y:S02]  /*03f0*/  @!P1 IMAD.IADD R17, R17, 0x1, -R0 ;  /* 0x0000000111119824 */ /* 0x000fe400078e0a00 */
[----:B---3--:R-:W-:Y:S01]  /*0400*/  IMAD.MOV R23, RZ, RZ, -R9 ;  /* 0x000000ffff177224 */ /* 0x008fe200078e0a09 */
[----:B------:R-:W-:Y:S01]  /*0410*/  ISETP.GT.U32.AND P1, PT, R16, R21, PT ;  /* 0x000000151000720c */ /* 0x000fe20003f24070 */
[----:B------:R-:W-:Y:S01]  /*0420*/  IMAD.HI.U32 R19, R7, R19, R6 ;  /* 0x0000001307137227 */ /* 0x000fe200078e0006 */
[----:B------:R-:W-:-:S03]  /*0430*/  LOP3.LUT R6, RZ, R20, RZ, 0x33, !PT ;  /* 0x00000014ff067212 */ /* 0x000fc600078e33ff */
[----:B------:R-:W-:Y:S02]  /*0440*/  IMAD.MOV.U32 R7, RZ, RZ, R17 ;  /* 0x000000ffff077224 */ /* 0x000fe400078e0011 */
[----:B------:R-:W-:Y:S02]  /*0450*/  IMAD R17, R23, R12, RZ ;  /* 0x0000000c17117224 */ /* 0x000fe400078e02ff */
[----:B------:R-:W-:Y:S02]  /*0460*/  @!P2 IMAD.MOV R7, RZ, RZ, -R7 ;  /* 0x000000ffff07a224 */ /* 0x000fe400078e0a07 */
[----:B------:R-:W-:Y:S01]  /*0470*/  IMAD.HI.U32 R17, R9, R17, R8 ;  /* 0x0000001109117227 */ /* 0x000fe200078e0008 */
[----:B------:R-:W-:Y:S02]  /*0480*/  IABS R9, R5 ;  /* 0x0000000500097213 */ /* 0x000fe40000000000 */
[----:B------:R-:W-:Y:S01]  /*0490*/  @!P1 IADD3 R21, PT, PT, R21, -R16, RZ ;  /* 0x8000001015159210 */ /* 0x000fe20007ffe0ff */
[----:B------:R-:W-:Y:S01]  /*04a0*/  IMAD.HI.U32 R8, R19, R14, RZ ;  /* 0x0000000e13087227 */ /* 0x000fe200078e00ff */
[----:B------:R-:W-:-:S02]  /*04b0*/  ISETP.NE.AND P1, PT, R10, RZ, PT ;  /* 0x000000ff0a00720c */ /* 0x000fc40003f25270 */
[----:B------:R-:W-:Y:S01]  /*04c0*/  SEL R7, R6, R7, !P0 ;  /* 0x0000000706077207 */ /* 0x000fe20004000000 */
[----:B------:R-:W-:Y:S02]  /*04d0*/  IMAD.MOV R8, RZ, RZ, -R8 ;  /* 0x000000ffff087224 */ /* 0x000fe400078e0a08 */
[----:B------:R-:W-:Y:S01]  /*04e0*/  IMAD.MOV R18, RZ, RZ, -R9 ;  /* 0x000000ffff127224 */ /* 0x000fe200078e0a09 */
[----:B------:R-:W-:Y:S01]  /*04f0*/  IABS R24, R7 ;  /* 0x0000000700187213 */ /* 0x000fe20000000000 */
[----:B------:R-:W-:Y:S01]  /*0500*/  IMAD.MOV.U32 R9, RZ, RZ, R21 ;  /* 0x000000ffff097224 */ /* 0x000fe200078e0015 */
[----:B------:R-:W-:Y:S01]  /*0510*/  LOP3.LUT R7, R7, R2, RZ, 0x3c, !PT ;  /* 0x0000000207077212 */ /* 0x000fe200078e3cff */
[----:B------:R-:W-:Y:S02]  /*0520*/  IMAD R16, R11, R8, R14 ;  /* 0x000000080b107224 */ /* 0x000fe400078e020e */
[----:B------:R-:W-:Y:S01]  /*0530*/  IMAD.HI.U32 R17, R17, R14, RZ ;  /* 0x0000000e11117227 */ /* 0x000fe200078e00ff */
[----:B------:R-:W-:-:S02]  /*0540*/  @!P2 IADD3 R9, PT, PT, -R9, RZ, RZ ;  /* 0x000000ff0909a210 */ /* 0x000fc40007ffe1ff */
[----:B------:R-:W-:Y:S01]  /*0550*/  @!P1 LOP3.LUT R9, RZ, R10, RZ, 0x33, !PT ;  /* 0x0000000aff099212 */ /* 0x000fe200078e33ff */
[----:B------:R-:W-:Y:S01]  /*0560*/  IMAD.HI.U32 R8, R19, R24, RZ ;  /* 0x0000001813087227 */ /* 0x000fe200078e00ff */
[----:B------:R-:W-:-:S03]  /*0570*/  ISETP.GT.U32.AND P1, PT, R11, R16, PT ;  /* 0x000000100b00720c */ /* 0x000fc60003f24070 */
[----:B------:R-:W-:Y:S01]  /*0580*/  IMAD R19, R17, R18, R14 ;  /* 0x0000001211137224 */ /* 0x000fe200078e020e */
[----:B------:R-:W-:Y:S01]  /*0590*/  IABS R18, R9 ;  /* 0x0000000900127213 */ /* 0x000fe20000000000 */
[----:B------:R-:W-:Y:S01]  /*05a0*/  IMAD.MOV R14, RZ, RZ, -R8 ;  /* 0x000000ffff0e7224 */ /* 0x000fe200078e0a08 */
[----:B------:R-:W-:Y:S02]  /*05b0*/  LOP3.LUT R9, R9, R20, RZ, 0x3c, !PT ;  /* 0x0000001409097212 */ /* 0x000fe400078e3cff */
[----:B------:R-:W-:Y:S01]  /*05c0*/  ISETP.GT.U32.AND P3, PT, R12, R19, PT ;  /* 0x000000130c00720c */ /* 0x000fe20003f64070 */
[----:B------:R-:W-:Y:S02]  /*05d0*/  IMAD R14, R11, R14, R24 ;  /* 0x0000000e0b0e7224 */ /* 0x000fe400078e0218 */
[----:B------:R-:W-:-:S03]  /*05e0*/  IMAD.HI.U32 R10, R13, R18, RZ ;  /* 0x000000120d0a7227 */ /* 0x000fc600078e00ff */
[----:B------:R-:W-:Y:S01]  /*05f0*/  ISETP.GT.U32.AND P5, PT, R11, R14, PT ;  /* 0x0000000e0b00720c */ /* 0x000fe20003fa4070 */
[----:B------:R-:W-:Y:S02]  /*0600*/  @!P1 IMAD.IADD R16, R16, 0x1, -R11 ;  /* 0x0000000110109824 */ /* 0x000fe400078e0a0b */
[----:B------:R-:W-:-:S03]  /*0610*/  IMAD R15, R10, R15, R18 ;  /* 0x0000000f0a0f7224 */ /* 0x000fc600078e0212 */
[----:B------:R-:W-:Y:S01]  /*0620*/  ISETP.GT.U32.AND P1, PT, R11, R16, PT ;  /* 0x000000100b00720c */ /* 0x000fe20003f24070 */
[----:B------:R-:W-:Y:S01]  /*0630*/  @!P3 IMAD.IADD R19, R19, 0x1, -R12 ;  /* 0x000000011313b824 */ /* 0x000fe200078e0a0c */
[----:B------:R-:W-:Y:S01]  /*0640*/  ISETP.GT.U32.AND P4, PT, R0, R15, PT ;  /* 0x0000000f0000720c */ /* 0x000fe20003f84070 */
[----:B------:R-:W-:-:S03]  /*0650*/  @!P3 VIADD R17, R17, 0x1 ;  /* 0x000000011111b836 */ /* 0x000fc60000000000 */
[----:B------:R-:W-:Y:S01]  /*0660*/  ISETP.GE.U32.AND P6, PT, R19, R12, PT ;  /* 0x0000000c1300720c */ /* 0x000fe20003fc6070 */
[----:B------:R-:W-:Y:S01]  /*0670*/  @!P5 VIADD R8, R8, 0x1 ;  /* 0x000000010808d836 */ /* 0x000fe20000000000 */
[----:B------:R-:W-:Y:S02]  /*0680*/  LOP3.LUT R12, R22, R5, RZ, 0x3c, !PT ;  /* 0x00000005160c7212 */ /* 0x000fe400078e3cff */
[-C--:B------:R-:W-:Y:S02]  /*0690*/  @!P5 IADD3 R14, PT, PT, R14, -R11.reuse, RZ ;  /* 0x8000000b0e0ed210 */ /* 0x080fe40007ffe0ff */
[----:B------:R-:W-:Y:S01]  /*06a0*/  ISETP.NE.AND P5, PT, R5, RZ, PT ;  /* 0x000000ff0500720c */ /* 0x000fe20003fa5270 */
[----:B------:R-:W-:Y:S01]  /*06b0*/  @!P1 IMAD.IADD R16, R16, 0x1, -R11 ;  /* 0x0000000110109824 */ /* 0x000fe200078e0a0b */
[----:B------:R-:W-:Y:S01]  /*06c0*/  ISETP.GE.AND P1, PT, R12, RZ, PT ;  /* 0x000000ff0c00720c */ /* 0x000fe20003f26270 */
[----:B------:R-:W-:Y:S01]  /*06d0*/  @!P4 VIADD R10, R10, 0x1 ;  /* 0x000000010a0ac836 */ /* 0x000fe20000000000 */
[----:B------:R-:W-:Y:S01]  /*06e0*/  ISETP.GE.U32.AND P3, PT, R14, R11, PT ;  /* 0x0000000b0e00720c */ /* 0x000fe20003f66070 */
[----:B------:R-:W-:Y:S01]  /*06f0*/  @!P2 IMAD.MOV R16, RZ, RZ, -R16 ;  /* 0x000000ffff10a224 */ /* 0x000fe200078e0a10 */
[----:B------:R-:W-:Y:S01]  /*0700*/  @!P4 IADD3 R15, PT, PT, R15, -R0, RZ ;  /* 0x800000000f0fc210 */ /* 0x000fe20007ffe0ff */
[----:B------:R-:W-:Y:S01]  /*0710*/  @P6 VIADD R17, R17, 0x1 ;  /* 0x0000000111116836 */ /* 0x000fe20000000000 */
[----:B------:R-:W-:-:S02]  /*0720*/  ISETP.GE.AND P6, PT, R9, RZ, PT ;  /* 0x000000ff0900720c */ /* 0x000fc40003fc6270 */
[----:B------:R-:W-:-:S05]  /*0730*/  ISETP.GE.U32.AND P4, PT, R15, R0, PT ;  /* 0x000000000f00720c */ /* 0x000fca0003f86070 */
[----:B------:R-:W-:Y:S02]  /*0740*/  @!P1 IADD3 R17, PT, PT, -R17, RZ, RZ ;  /* 0x000000ff11119210 */ /* 0x000fe40007ffe1ff */
[----:B------:R-:W-:Y:S01]  /*0750*/  @!P5 LOP3.LUT R17, RZ, R5, RZ, 0x33, !PT ;  /* 0x00000005ff11d212 */ /* 0x000fe200078e33ff */
[----:B------:R-:W-:Y:S01]  /*0760*/  @P3 VIADD R8, R8, 0x1 ;  /* 0x0000000108083836 */ /* 0x000fe20000000000 */
[----:B------:R-:W-:Y:S02]  /*0770*/  ISETP.GE.AND P3, PT, R7, RZ, PT ;  /* 0x000000ff0700720c */ /* 0x000fe40003f66270 */
[----:B------:R-:W-:Y:S01]  /*0780*/  ISETP.NE.AND P2, PT, R17, 0x2, PT ;  /* 0x000000021100780c */ /* 0x000fe20003f45270 */
[----:B------:R-:W-:Y:S01]  /*0790*/  IMAD.MOV R9, RZ, RZ, -R17 ;  /* 0x000000ffff097224 */ /* 0x000fe200078e0a11 */
[----:B------:R-:W-:Y:S01]  /*07a0*/  ISETP.NE.AND P1, PT, R2, RZ, PT ;  /* 0x000000ff0200720c */ /* 0x000fe20003f25270 */
[----:B------:R-:W-:Y:S01]  /*07b0*/  @P4 VIADD R10, R10, 0x1 ;  /* 0x000000010a0a4836 */ /* 0x000fe20000000000 */
[----:B------:R-:W-:Y:S01]  /*07c0*/  LOP3.LUT R7, RZ, R2, RZ, 0x33, !PT ;  /* 0x00000002ff077212 */ /* 0x000fe200078e33ff */
[----:B------:R-:W-:-:S02]  /*07d0*/  IMAD R9, R5, R9, R22 ;  /* 0x0000000905097224 */ /* 0x000fc400078e0216 */
[----:B------:R-:W-:Y:S01]  /*07e0*/  @!P6 IMAD.MOV R10, RZ, RZ, -R10 ;  /* 0x000000ffff0ae224 */ /* 0x000fe200078e0a0a */
[----:B------:R-:W-:-:S03]  /*07f0*/  SEL R11, R7, R16, !P1 ;  /* 0x00000010070b7207 */ /* 0x000fc60004800000 */
[----:B------:R-:W-:Y:S02]  /*0800*/  @!P3 IADD3 R8, PT, PT, -R8, RZ, RZ ;  /* 0x000000ff0808b210 */ /* 0x000fe40007ffe1ff */
[----:B------:R-:W-:Y:S02]  /*0810*/  SEL R5, R6, R10, !P0 ;  /* 0x0000000a06057207 */ /* 0x000fe40004000000 */
[----:B------:R-:W-:Y:S01]  /*0820*/  SEL R8, R7, R8, !P1 ;  /* 0x0000000807087207 */ /* 0x000fe20004800000 */
[----:B-1----:R-:W-:Y:S06]  /*0830*/  @!P2 BRA `(.L_x_0) ;  /* 0x0000001000b4a947 */ /* 0x002fec0003800000 */
[----:B------:R-:W-:-:S13]  /*0840*/  ISETP.NE.AND P0, PT, R17, 0x1, PT ;  /* 0x000000011100780c */ /* 0x000fda0003f05270 */
[----:B------:R-:W-:Y:S05]  /*0850*/  @!P0 BRA `(.L_x_1) ;  /* 0x00000008007c8947 */ /* 0x000fea0003800000 */
[----:B------:R-:W-:-:S13]  /*0860*/  ISETP.NE.AND P0, PT, R17, RZ, PT ;  /* 0x000000ff1100720c */ /* 0x000fda0003f05270 */
[----:B------:R-:W-:Y:S05]  /*0870*/  @P0 EXIT ;  /* 0x000000000000094d */ /* 0x000fea0003800000 */
[----:B------:R-:W-:Y:S02]  /*0880*/  ISETP.NE.AND P0, PT, R3, 0x1, PT ;  /* 0x000000010300780c */ /* 0x000fe40003f05270 */
[----:B------:R-:W-:-:S11]  /*0890*/  CS2R R4, SRZ ;  /* 0x0000000000047805 */ /* 0x000fd6000001ff00 */
[----:B------:R-:W-:Y:S05]  /*08a0*/  @!P0 BRA `(.L_x_2) ;  /* 0x0000000800588947 */ /* 0x000fea0003800000 */
[----:B------:R-:W-:Y:S01]  /*08b0*/  ISETP.NE.AND P0, PT, R8, 0x1, PT ;  /* 0x000000010800780c */ /* 0x000fe20003f05270 */
[----:B------:R-:W-:Y:S04]  /*08c0*/  BSSY.RECONVERGENT B1, `(.L_x_2) ;  /* 0x0000094000017945 */ /* 0x000fe80003800200 */
[----:B------:R-:W-:Y:S08]  /*08d0*/  BSSY.RELIABLE B2, `(.L_x_3) ;  /* 0x0000011000027945 */ /* 0x000ff00003800100 */
[----:B------:R-:W-:Y:S05]  /*08e0*/  @!P0 BRA `(.L_x_4) ;  /* 0x00000000003c8947 */ /* 0x000fea0003800000 */
[----:B------:R-:W-:-:S13]  /*08f0*/  ISETP.NE.AND P0, PT, R8, RZ, PT ;  /* 0x000000ff0800720c */ /* 0x000fda0003f05270 */
[----:B------:R-:W-:Y:S05]  /*0900*/  @!P0 BREAK.RELIABLE B2 ;  /* 0x0000000000028942 */ /* 0x000fea0003800100 */
[----:B------:R-:W-:Y:S05]  /*0910*/  @P0 BRA `(.L_x_5) ;  /* 0x0000000000200947 */ /* 0x000fea0003800000 */
[----:B------:R-:W0:Y:S01]  /*0920*/  LDC.64 R6, c[0x0][0x388] ;  /* 0x0000e200ff067b82 */ /* 0x000e220000000a00 */
[----:B------:R-:W-:-:S04]  /*0930*/  IMAD.IADD R3, R9, 0x1, R2 ;  /* 0x0000000109037824 */ /* 0x000fc800078e0202 */
[----:B0-----:R-:W-:-:S04]  /*0940*/  IMAD.WIDE R2, R3, 0x8, R6 ;  /* 0x0000000803027825 */ /* 0x001fc800078e0206 */
[----:B------:R-:W-:Y:S02]  /*0950*/  IMAD.WIDE R6, R9, 0x8, R6 ;  /* 0x0000000809067825 */ /* 0x000fe400078e0206 */
[----:B------:R-:W2:Y:S04]  /*0960*/  LDG.E.64 R2, desc[UR6][R2.64] ;  /* 0x0000000602027981 */ /* 0x000ea8000c1e1b00 */
[----:B------:R-:W2:Y:S02]  /*0970*/  LDG.E.64 R6, desc[UR6][R6.64] ;  /* 0x0000000606067981 */ /* 0x000ea4000c1e1b00 */
[----:B--2---:R-:W-:Y:S01]  /*0980*/  DADD R4, R2, -R6 ;  /* 0x0000000002047229 */ /* 0x004fe20000000806 */
[----:B------:R-:W-:Y:S10]  /*0990*/  BRA `(.L_x_6) ;  /* 0x0000000800187947 */ /* 0x000ff40003800000 */
.L_x_5:
[----:B------:R-:W-:-:S05]  /*09a0*/  VIADD R3, R3, 0xfffffffe ;  /* 0xfffffffe03037836 */ /* 0x000fca0000000000 */
[----:B------:R-:W-:-:S13]  /*09b0*/  ISETP.NE.AND P0, PT, R8, R3, PT ;  /* 0x000000030800720c */ /* 0x000fda0003f05270 */
[----:B------:R-:W-:Y:S05]  /*09c0*/  @P0 BREAK.RELIABLE B2 ;  /* 0x0000000000020942 */ /* 0x000fea0003800100 */
[----:B------:R-:W-:Y:S05]  /*09d0*/  @P0 BRA `(.L_x_7) ;  /* 0x00000000002c0947 */ /* 0x000fea0003800000 */
.L_x_4:
[----:B------:R-:W-:Y:S05]  /*09e0*/  BSYNC.RELIABLE B2 ;  /* 0x0000000000027941 */ /* 0x000fea0003800100 */
.L_x_3:
[----:B------:R-:W0:Y:S01]  /*09f0*/  LDC.64 R4, c[0x0][0x388] ;  /* 0x0000e200ff047b82 */ /* 0x000e220000000a00 */
[C---:B------:R-:W-:Y:S01]  /*0a00*/  IADD3 R7, PT, PT, R9.reuse, R2, RZ ;  /* 0x0000000209077210 */ /* 0x040fe20007ffe0ff */
[----:B------:R-:W-:-:S04]  /*0a10*/  IMAD.IADD R3, R9, 0x1, -R2 ;  /* 0x0000000109037824 */ /* 0x000fc800078e0a02 */
[----:B0-----:R-:W-:-:S04]  /*0a20*/  IMAD.WIDE R2, R3, 0x8, R4 ;  /* 0x0000000803027825 */ /* 0x001fc800078e0204 */
[----:B------:R-:W-:Y:S02]  /*0a30*/  IMAD.WIDE R6, R7, 0x8, R4 ;  /* 0x0000000807067825 */ /* 0x000fe400078e0204 */
[----:B------:R-:W2:Y:S04]  /*0a40*/  LDG.E.64 R2, desc[UR6][R2.64] ;  /* 0x0000000602027981 */ /* 0x000ea8000c1e1b00 */
[----:B------:R-:W2:Y:S02]  /*0a50*/  LDG.E.64 R4, desc[UR6][R6.64] ;  /* 0x0000000606047981 */ /* 0x000ea4000c1e1b00 */
[----:B--2---:R-:W-:-:S08]  /*0a60*/  DADD R4, R4, -R2 ;  /* 0x0000000004047229 */ /* 0x004fd00000000802 */
[----:B------:R-:W-:Y:S01]  /*0a70*/  DMUL R4, R4, 0.5 ;  /* 0x3fe0000004047828 */ /* 0x000fe20000000000 */
[----:B------:R-:W-:Y:S10]  /*0a80*/  BRA `(.L_x_6) ;  /* 0x0000000400dc7947 */ /* 0x000ff40003800000 */
.L_x_7:
[----:B------:R-:W-:-:S13]  /*0a90*/  ISETP.GE.AND P0, PT, R8, R3, PT ;  /* 0x000000030800720c */ /* 0x000fda0003f06270 */
[----:B------:R-:W-:Y:S05]  /*0aa0*/  @P0 BRA `(.L_x_8) ;  /* 0x0000000400b80947 */ /* 0x000fea0003800000 */
[----:B------:R-:W0:Y:S01]  /*0ab0*/  LDC.64 R18, c[0x0][0x388] ;  /* 0x0000e200ff127b82 */ /* 0x000e220000000a00 */
[----:B------:R-:W-:-:S04]  /*0ac0*/  IMAD.MOV R2, RZ, RZ, -R2 ;  /* 0x000000ffff027224 */ /* 0x000fc800078e0a02 */
[----:B------:R-:W-:-:S04]  /*0ad0*/  IMAD R3, R2, 0x2, R9 ;  /* 0x0000000202037824 */ /* 0x000fc800078e0209 */
[----:B0-----:R-:W-:-:S05]  /*0ae0*/  IMAD.WIDE R18, R3, 0x8, R18 ;  /* 0x0000000803127825 */ /* 0x001fca00078e0212 */
[----:B------:R-:W2:Y:S01]  /*0af0*/  LDG.E.64 R14, desc[UR6][R18.64] ;  /* 0x00000006120e7981 */ /* 0x000ea2000c1e1b00 */
[----:B------:R-:W0:Y:S01]  /*0b00*/  MUFU.RCP64H R3, 12 ;  /* 0x4028000000037908 */ /* 0x000e220000001800 */
[----:B------:R-:W-:Y:S01]  /*0b10*/  MOV R6, 0x0 ;  /* 0x0000000000067802 */ /* 0x000fe20000000f00 */
[----:B------:R-:W-:Y:S01]  /*0b20*/  IMAD.MOV.U32 R7, RZ, RZ, 0x40280000 ;  /* 0x40280000ff077424 */ /* 0x000fe200078e00ff */
[----:B------:R-:W-:Y:S01]  /*0b30*/  BSSY.RECONVERGENT B3, `(.L_x_9) ;  /* 0x0000013000037945 */ /* 0x000fe20003800200 */
[----:B------:R-:W-:-:S06]  /*0b40*/  IMAD.MOV.U32 R2, RZ, RZ, 0x1 ;  /* 0x00000001ff027424 */ /* 0x000fcc00078e00ff */
[----:B0-----:R-:W-:-:S08]  /*0b50*/  DFMA R4, R2, -R6, 1 ;  /* 0x3ff000000204742b */ /* 0x001fd00000000806 */
[----:B------:R-:W-:-:S08]  /*0b60*/  DFMA R4, R4, R4, R4 ;  /* 0x000000040404722b */ /* 0x000fd00000000004 */
[----:B------:R-:W-:-:S08]  /*0b70*/  DFMA R4, R2, R4, R2 ;  /* 0x000000040204722b */ /* 0x000fd00000000002 */
[----:B------:R-:W-:-:S08]  /*0b80*/  DFMA R2, R4, -R6, 1 ;  /* 0x3ff000000402742b */ /* 0x000fd00000000806 */
[----:B------:R-:W-:-:S08]  /*0b90*/  DFMA R2, R4, R2, R4 ;  /* 0x000000020402722b */ /* 0x000fd00000000004 */
[----:B--2---:R-:W-:Y:S01]  /*0ba0*/  DMUL R4, R14, R2 ;  /* 0x000000020e047228 */ /* 0x004fe20000000000 */
[----:B------:R-:W-:-:S07]  /*0bb0*/  FSETP.GEU.AND P1, PT, |R15|, 6.5827683646048100446e-37, PT ;  /* 0x036000000f00780b */ /* 0x000fce0003f2e200 */
[----:B------:R-:W-:-:S08]  /*0bc0*/  DFMA R6, R4, -12, R14 ;  /* 0xc02800000406782b */ /* 0x000fd0000000000e */
[----:B------:R-:W-:-:S10]  /*0bd0*/  DFMA R2, R2, R6, R4 ;  /* 0x000000060202722b */ /* 0x000fd40000000004 */
[----:B------:R-:W-:-:S05]  /*0be0*/  FFMA R0, RZ, 2.625, R3 ;  /* 0x40280000ff007823 */ /* 0x000fca0000000003 */
[----:B------:R-:W-:-:S13]  /*0bf0*/  FSETP.GT.AND P0, PT, |R0|, 1.469367938527859385e-39, PT ;  /* 0x001000000000780b */ /* 0x000fda0003f04200 */
[----:B------:R-:W-:Y:S05]  /*0c00*/  @P0 BRA P1, `(.L_x_10) ;  /* 0x0000000000140947 */ /* 0x000fea0000800000 */
[----:B------:R-:W-:Y:S01]  /*0c10*/  IMAD.MOV.U32 R11, RZ, RZ, 0x40280000 ;  /* 0x40280000ff0b7424 */ /* 0x000fe200078e00ff */
[----:B------:R-:W-:-:S07]  /*0c20*/  MOV R0, 0xc40 ;  /* 0x00000c4000007802 */ /* 0x000fce0000000f00 */
[----:B------:R-:W-:Y:S05]  /*0c30*/  CALL.REL.NOINC `($__internal_0_$__cuda_sm20_div_rn_f64_full) ;  /* 0x0000001800187944 */ /* 0x000fea0003c00000 */
[----:B------:R-:W-:Y:S01]  /*0c40*/  MOV R2, R4 ;  /* 0x0000000400027202 */ /* 0x000fe20000000f00 */
[----:B------:R-:W-:-:S07]  /*0c50*/  IMAD.MOV.U32 R3, RZ, RZ, R5 ;  /* 0x000000ffff037224 */ /* 0x000fce00078e0005 */
.L_x_10:
[----:B------:R-:W-:Y:S05]  /*0c60*/  BSYNC.RECONVERGENT B3 ;  /* 0x0000000000037941 */ /* 0x000fea0003800200 */
.L_x_9:
[----:B------:R-:W0:Y:S02]  /*0c70*/  LDC R5, c[0x0][0x390] ;  /* 0x0000e400ff057b82 */ /* 0x000e240000000800 */
[----:B0-----:R-:W-:-:S06]  /*0c80*/  IMAD.WIDE R18, R5, 0x8, R18 ;  /* 0x0000000805127825 */ /* 0x001fcc00078e0212 */
[----:B------:R-:W2:Y:S01]  /*0c90*/  LDG.E.64 R18, desc[UR6][R18.64] ;  /* 0x0000000612127981 */ /* 0x000ea2000c1e1b00 */
[----:B------:R-:W0:Y:S01]  /*0ca0*/  MUFU.RCP64H R5, 3 ;  /* 0x4008000000057908 */ /* 0x000e220000001800 */
[----:B------:R-:W-:Y:S02]  /*0cb0*/  HFMA2 R4, -RZ, RZ, 0, 5.9604644775390625e-08 ;  /* 0x00000001ff047431 */ /* 0x000fe400000001ff */
[----:B------:R-:W-:Y:S01]  /*0cc0*/  IMAD.MOV.U32 R10, RZ, RZ, 0x0 ;  /* 0x00000000ff0a7424 */ /* 0x000fe200078e00ff */
[----:B------:R-:W-:Y:S01]  /*0cd0*/  BSSY.RECONVERGENT B3, `(.L_x_11) ;  /* 0x0000012000037945 */ /* 0x000fe20003800200 */
[----:B------:R-:W-:-:S06]  /*0ce0*/  IMAD.MOV.U32 R11, RZ, RZ, 0x40080000 ;  /* 0x40080000ff0b7424 */ /* 0x000fcc00078e00ff */
[----:B0-----:R-:W-:-:S08]  /*0cf0*/  DFMA R6, R4, -R10, 1 ;  /* 0x3ff000000406742b */ /* 0x001fd0000000080a */
[----:B------:R-:W-:-:S08]  /*0d00*/  DFMA R6, R6, R6, R6 ;  /* 0x000000060606722b */ /* 0x000fd00000000006 */
[----:B------:R-:W-:-:S08]  /*0d10*/  DFMA R6, R4, R6, R4 ;  /* 0x000000060406722b */ /* 0x000fd00000000004 */
[----:B------:R-:W-:-:S08]  /*0d20*/  DFMA R4, R6, -R10, 1 ;  /* 0x3ff000000604742b */ /* 0x000fd0000000080a */
[----:B------:R-:W-:Y:S02]  /*0d30*/  DFMA R4, R6, R4, R6 ;  /* 0x000000040604722b */ /* 0x000fe40000000006 */
[----:B--2---:R-:W-:-:S08]  /*0d40*/  DADD R14, R18, R18 ;  /* 0x00000000120e7229 */ /* 0x004fd00000000012 */
[----:B------:R-:W-:Y:S02]  /*0d50*/  DMUL R6, R14, R4 ;  /* 0x000000040e067228 */ /* 0x000fe40000000000 */
[----:B------:R-:W-:-:S06]  /*0d60*/  FSETP.GEU.AND P1, PT, |R15|, 6.5827683646048100446e-37, PT ;  /* 0x036000000f00780b */ /* 0x000fcc0003f2e200 */
[----:B------:R-:W-:-:S08]  /*0d70*/  DFMA R10, R6, -3, R14 ;  /* 0xc0080000060a782b */ /* 0x000fd0000000000e */
[----:B------:R-:W-:-:S10]  /*0d80*/  DFMA R4, R4, R10, R6 ;  /* 0x0000000a0404722b */ /* 0x000fd40000000006 */
[----:B------:R-:W-:-:S05]  /*0d90*/  FFMA R0, RZ, 2.125, R5 ;  /* 0x40080000ff007823 */ /* 0x000fca0000000005 */
[----:B------:R-:W-:-:S13]  /*0da0*/  FSETP.GT.AND P0, PT, |R0|, 1.469367938527859385e-39, PT ;  /* 0x001000000000780b */ /* 0x000fda0003f04200 */
[----:B------:R-:W-:Y:S05]  /*0db0*/  @P0 BRA P1, `(.L_x_12) ;  /* 0x00000000000c0947 */ /* 0x000fea0000800000 */
[----:B------:R-:W-:Y:S01]  /*0dc0*/  IMAD.MOV.U32 R11, RZ, RZ, 0x40080000 ;  /* 0x40080000ff0b7424 */ /* 0x000fe200078e00ff */
[----:B------:R-:W-:-:S07]  /*0dd0*/  MOV R0, 0xdf0 ;  /* 0x00000df000007802 */ /* 0x000fce0000000f00 */
[----:B------:R-:W-:Y:S05]  /*0de0*/  CALL.REL.NOINC `($__internal_0_$__cuda_sm20_div_rn_f64_full) ;  /* 0x0000001400ac7944 */ /* 0x000fea0003c00000 */
.L_x_12:
[----:B------:R-:W-:Y:S05]  /*0df0*/  BSYNC.RECONVERGENT B3 ;  /* 0x0000000000037941 */ /* 0x000fea0003800200 */
.L_x_11:
[----:B------:R-:W0:Y:S01]  /*0e00*/  LDC.64 R18, c[0x0][0x388] ;  /* 0x0000e200ff127b82 */ /* 0x000e220000000a00 */
[----:B------:R-:W1:Y:S02]  /*0e10*/  LDCU UR5, c[0x0][0x390] ;  /* 0x00007200ff0577ac */ /* 0x000e640008000800 */
[----:B-1----:R-:W-:-:S04]  /*0e20*/  VIADD R9, R9, UR5 ;  /* 0x0000000509097c36 */ /* 0x002fc80008000000 */
[----:B0-----:R-:W-:-:S05]  /*0e30*/  IMAD.WIDE R18, R9, 0x8, R18 ;  /* 0x0000000809127825 */ /* 0x001fca00078e0212 */
[----:B------:R-:W2:Y:S01]  /*0e40*/  LDG.E.64 R6, desc[UR6][R18.64] ;  /* 0x0000000612067981 */ /* 0x000ea2000c1e1b00 */
[----:B------:R-:W0:Y:S01]  /*0e50*/  MUFU.RCP64H R9, 3 ;  /* 0x4008000000097908 */ /* 0x000e220000001800 */
[----:B------:R-:W-:Y:S01]  /*0e60*/  IMAD.MOV.U32 R10, RZ, RZ, 0x0 ;  /* 0x00000000ff0a7424 */ /* 0x000fe200078e00ff */
[----:B------:R-:W-:Y:S01]  /*0e70*/  MOV R11, 0x40080000 ;  /* 0x40080000000b7802 */ /* 0x000fe20000000f00 */
[----:B------:R-:W-:Y:S01]  /*0e80*/  IMAD.MOV.U32 R8, RZ, RZ, 0x1 ;  /* 0x00000001ff087424 */ /* 0x000fe200078e00ff */
[----:B------:R-:W-:Y:S01]  /*0e90*/  BSSY.RECONVERGENT B3, `(.L_x_13) ;  /* 0x0000014000037945 */ /* 0x000fe20003800200 */
[----:B------:R-:W-:-:S04]  /*0ea0*/  DADD R2, R4, -R2 ;  /* 0x0000000004027229 */ /* 0x000fc80000000802 */
        /* <DEDUP_REMOVED lines=16> */
[----:B------:R-:W-:Y:S01]  /*0fb0*/  IMAD.MOV.U32 R6, RZ, RZ, R4 ;  /* 0x000000ffff067224 */ /* 0x000fe200078e0004 */
[----:B------:R-:W-:-:S07]  /*0fc0*/  MOV R7, R5 ;  /* 0x0000000500077202 */ /* 0x000fce0000000f00 */
.L_x_14:
[----:B------:R-:W-:Y:S05]  /*0fd0*/  BSYNC.RECONVERGENT B3 ;  /* 0x0000000000037941 */ /* 0x000fea0003800200 */
.L_x_13:
[----:B------:R-:W0:Y:S02]  /*0fe0*/  LDC R15, c[0x0][0x390] ;  /* 0x0000e400ff0f7b82 */ /* 0x000e240000000800 */
[----:B0-----:R-:W-:-:S06]  /*0ff0*/  IMAD.WIDE R14, R15, 0x8, R18 ;  /* 0x000000080f0e7825 */ /* 0x001fcc00078e0212 */
[----:B------:R-:W2:Y:S01]  /*1000*/  LDG.E.64 R14, desc[UR6][R14.64] ;  /* 0x000000060e0e7981 */ /* 0x000ea2000c1e1b00 */
[----:B------:R-:W0:Y:S01]  /*1010*/  MUFU.RCP64H R5, 12 ;  /* 0x4028000000057908 */ /* 0x000e220000001800 */
[----:B------:R-:W-:Y:S01]  /*1020*/  IMAD.MOV.U32 R8, RZ, RZ, 0x0 ;  /* 0x00000000ff087424 */ /* 0x000fe200078e00ff */
[----:B------:R-:W-:Y:S01]  /*1030*/  BSSY.RECONVERGENT B3, `(.L_x_15) ;  /* 0x0000013000037945 */ /* 0x000fe20003800200 */
[----:B------:R-:W-:Y:S01]  /*1040*/  IMAD.MOV.U32 R9, RZ, RZ, 0x40280000 ;  /* 0x40280000ff097424 */ /* 0x000fe200078e00ff */
[----:B------:R-:W-:Y:S01]  /*1050*/  DADD R2, R2, -R6 ;  /* 0x0000000002027229 */ /* 0x000fe20000000806 */
        /* <DEDUP_REMOVED lines=13> */
[----:B------:R-:W-:Y:S02]  /*1130*/  MOV R11, 0x40280000 ;  /* 0x40280000000b7802 */ /* 0x000fe40000000f00 */
[----:B------:R-:W-:-:S07]  /*1140*/  MOV R0, 0x1160 ;  /* 0x0000116000007802 */ /* 0x000fce0000000f00 */
[----:B------:R-:W-:Y:S05]  /*1150*/  CALL.REL.NOINC `($__internal_0_$__cuda_sm20_div_rn_f64_full) ;  /* 0x0000001000d07944 */ /* 0x000fea0003c00000 */
.L_x_16:
[----:B------:R-:W-:Y:S05]  /*1160*/  BSYNC.RECONVERGENT B3 ;  /* 0x0000000000037941 */ /* 0x000fea0003800200 */
.L_x_15:
[----:B------:R-:W-:Y:S01]  /*1170*/  DADD R4, R2, R4 ;  /* 0x0000000002047229 */ /* 0x000fe20000000004 */
[----:B------:R-:W-:Y:S10]  /*1180*/  BRA `(.L_x_6) ;  /* 0x00000000001c7947 */ /* 0x000ff40003800000 */
.L_x_8:
[----:B------:R-:W0:Y:S01]  /*1190*/  LDC.64 R4, c[0x0][0x388] ;  /* 0x0000e200ff047b82 */ /* 0x000e220000000a00 */
[----:B------:R-:W-:-:S04]  /*11a0*/  IMAD.IADD R3, R9, 0x1, -R2 ;  /* 0x0000000109037824 */ /* 0x000fc800078e0a02 */
[----:B0-----:R-:W-:-:S04]  /*11b0*/  IMAD.WIDE R2, R3, 0x8, R4 ;  /* 0x0000000803027825 */ /* 0x001fc800078e0204 */
[----:B------:R-:W-:Y:S02]  /*11c0*/  IMAD.WIDE R6, R9, 0x8, R4 ;  /* 0x0000000809067825 */ /* 0x000fe400078e0204 */
[----:B------:R-:W2:Y:S04]  /*11d0*/  LDG.E.64 R2, desc[UR6][R2.64] ;  /* 0x0000000602027981 */ /* 0x000ea8000c1e1b00 */
[----:B------:R-:W2:Y:S02]  /*11e0*/  LDG.E.64 R4, desc[UR6][R6.64] ;  /* 0x0000000606047981 */ /* 0x000ea4000c1e1b00 */
[----:B--2---:R-:W-:-:S11]  /*11f0*/  DADD R4, R4, -R2 ;  /* 0x0000000004047229 */ /* 0x004fd60000000802 */
.L_x_6:
[----:B------:R-:W-:Y:S05]  /*1200*/  BSYNC.RECONVERGENT B1 ;  /* 0x0000000000017941 */ /* 0x000fea0003800200 */
.L_x_2:
[----:B------:R-:W0:Y:S02]  /*1210*/  LDC.64 R2, c[0x0][0x3a0] ;  /* 0x0000e800ff027b82 */ /* 0x000e240000000a00 */
[----:B0-----:R-:W-:-:S05]  /*1220*/  IMAD.WIDE R22, R22, 0x8, R2 ;  /* 0x0000000816167825 */ /* 0x001fca00078e0202 */
[----:B------:R-:W-:Y:S01]  /*1230*/  STG.E.64 desc[UR6][R22.64], R4 ;  /* 0x0000000416007986 */ /* 0x000fe2000c101b06 */
[----:B------:R-:W-:Y:S05]  /*1240*/  EXIT ;  /* 0x000000000000794d */ /* 0x000fea0003800000 */
.L_x_1:
        /* <DEDUP_REMOVED lines=10> */
[----:B------:R-:W0:Y:S02]  /*12f0*/  LDC.64 R2, c[0x0][0x388] ;  /* 0x0000e200ff027b82 */ /* 0x000e240000000a00 */
[----:B0-----:R-:W-:-:S05]  /*1300*/  IMAD.WIDE R6, R9, 0x8, R2 ;  /* 0x0000000809067825 */ /* 0x001fca00078e0202 */
[----:B------:R-:W2:Y:S04]  /*1310*/  LDG.E.64 R4, desc[UR6][R6.64+0x8] ;  /* 0x0000080606047981 */ /* 0x000ea8000c1e1b00 */
[----:B------:R-:W2:Y:S02]  /*1320*/  LDG.E.64 R2, desc[UR6][R6.64] ;  /* 0x0000000606027981 */ /* 0x000ea4000c1e1b00 */
[----:B--2---:R-:W-:Y:S01]  /*1330*/  DADD R4, R4, -R2 ;  /* 0x0000000004047229 */ /* 0x004fe20000000802 */
[----:B------:R-:W-:Y:S10]  /*1340*/  BRA `(.L_x_21) ;  /* 0x0000000400dc7947 */ /* 0x000ff40003800000 */
.L_x_20:
[----:B------:R-:W-:-:S05]  /*1350*/  VIADD R2, R2, 0xfffffffe ;  /* 0xfffffffe02027836 */ /* 0x000fca0000000000 */
[----:B------:R-:W-:-:S13]  /*1360*/  ISETP.NE.AND P0, PT, R11, R2, PT ;  /* 0x000000020b00720c */ /* 0x000fda0003f05270 */
[----:B------:R-:W-:Y:S05]  /*1370*/  @P0 BREAK.RELIABLE B2 ;  /* 0x0000000000020942 */ /* 0x000fea0003800100 */
[----:B------:R-:W-:Y:S05]  /*1380*/  @P0 BRA `(.L_x_22) ;  /* 0x0000000000200947 */ /* 0x000fea0003800000 */
.L_x_19:
[----:B------:R-:W-:Y:S05]  /*1390*/  BSYNC.RELIABLE B2 ;  /* 0x0000000000027941 */ /* 0x000fea0003800100 */
.L_x_18:
[----:B------:R-:W0:Y:S02]  /*13a0*/  LDC.64 R2, c[0x0][0x388] ;  /* 0x0000e200ff027b82 */ /* 0x000e240000000a00 */
[----:B0-----:R-:W-:-:S05]  /*13b0*/  IMAD.WIDE R6, R9, 0x8, R2 ;  /* 0x0000000809067825 */ /* 0x001fca00078e0202 */
[----:B------:R-:W2:Y:S04]  /*13c0*/  LDG.E.64 R4, desc[UR6][R6.64+0x8] ;  /* 0x0000080606047981 */ /* 0x000ea8000c1e1b00 */
[----:B------:R-:W2:Y:S02]  /*13d0*/  LDG.E.64 R2, desc[UR6][R6.64+-0x8] ;  /* 0xfffff80606027981 */ /* 0x000ea4000c1e1b00 */
[----:B--2---:R-:W-:-:S08]  /*13e0*/  DADD R2, R4, -R2 ;  /* 0x0000000004027229 */ /* 0x004fd00000000802 */
[----:B------:R-:W-:Y:S01]  /*13f0*/  DMUL R4, R2, 0.5 ;  /* 0x3fe0000002047828 */ /* 0x000fe20000000000 */
[----:B------:R-:W-:Y:S10]  /*1400*/  BRA `(.L_x_21) ;  /* 0x0000000400ac7947 */ /* 0x000ff40003800000 */
.L_x_22:
[----:B------:R-:W-:-:S13]  /*1410*/  ISETP.GE.AND P0, PT, R11, R2, PT ;  /* 0x000000020b00720c */ /* 0x000fda0003f06270 */
[----:B------:R-:W-:Y:S05]  /*1420*/  @P0 BRA `(.L_x_23) ;  /* 0x0000000400900947 */ /* 0x000fea0003800000 */
[----:B------:R-:W0:Y:S02]  /*1430*/  LDC.64 R2, c[0x0][0x388] ;  /* 0x0000e200ff027b82 */ /* 0x000e240000000a00 */
[----:B0-----:R-:W-:-:S05]  /*1440*/  IMAD.WIDE R2, R9, 0x8, R2 ;  /* 0x0000000809027825 */ /* 0x001fca00078e0202 */
[----:B------:R-:W2:Y:S01]  /*1450*/  LDG.E.64 R14, desc[UR6][R2.64+-0x10] ;  /* 0xfffff006020e7981 */ /* 0x000ea2000c1e1b00 */
[----:B------:R-:W0:Y:S01]  /*1460*/  MUFU.RCP64H R5, 12 ;  /* 0x4028000000057908 */ /* 0x000e220000001800 */
[----:B------:R-:W-:Y:S01]  /*1470*/  IMAD.MOV.U32 R6, RZ, RZ, 0x0 ;  /* 0x00000000ff067424 */ /* 0x000fe200078e00ff */
[----:B------:R-:W-:Y:S01]  /*1480*/  MOV R7, 0x40280000 ;  /* 0x4028000000077802 */ /* 0x000fe20000000f00 */
[----:B------:R-:W-:Y:S01]  /*1490*/  IMAD.MOV.U32 R4, RZ, RZ, 0x1 ;  /* 0x00000001ff047424 */ /* 0x000fe200078e00ff */
[----:B------:R-:W-:Y:S05]  /*14a0*/  BSSY.RECONVERGENT B3, `(.L_x_24) ;  /* 0x0000012000037945 */ /* 0x000fea0003800200 */
        /* <DEDUP_REMOVED lines=15> */
[----:B------:R-:W-:Y:S01]  /*15a0*/  IMAD.MOV.U32 R18, RZ, RZ, R4 ;  /* 0x000000ffff127224 */ /* 0x000fe200078e0004 */
[----:B------:R-:W-:-:S07]  /*15b0*/  MOV R19, R5 ;  /* 0x0000000500137202 */ /* 0x000fce0000000f00 */
.L_x_25:
[----:B------:R-:W-:Y:S05]  /*15c0*/  BSYNC.RECONVERGENT B3 ;  /* 0x0000000000037941 */ /* 0x000fea0003800200 */
.L_x_24:
[----:B------:R-:W2:Y:S01]  /*15d0*/  LDG.E.64 R4, desc[UR6][R2.64+-0x8] ;  /* 0xfffff80602047981 */ /* 0x000ea2000c1e1b00 */
[----:B------:R-:W0:Y:S01]  /*15e0*/  MUFU.RCP64H R7, 3 ;  /* 0x4008000000077908 */ /* 0x000e220000001800 */
[----:B------:R-:W-:Y:S01]  /*15f0*/  IMAD.MOV.U32 R10, RZ, RZ, 0x0 ;  /* 0x00000000ff0a7424 */ /* 0x000fe200078e00ff */
[----:B------:R-:W-:Y:S01]  /*1600*/  BSSY.RECONVERGENT B3, `(.L_x_26) ;  /* 0x0000013000037945 */ /* 0x000fe20003800200 */
[----:B------:R-:W-:Y:S02]  /*1610*/  IMAD.MOV.U32 R11, RZ, RZ, 0x40080000 ;  /* 0x40080000ff0b7424 */ /* 0x000fe400078e00ff */
        /* <DEDUP_REMOVED lines=14> */
[----:B------:R-:W-:Y:S02]  /*1700*/  MOV R11, 0x40080000 ;  /* 0x40080000000b7802 */ /* 0x000fe40000000f00 */
[----:B------:R-:W-:-:S07]  /*1710*/  MOV R0, 0x1730 ;  /* 0x0000173000007802 */ /* 0x000fce0000000f00 */
[----:B------:R-:W-:Y:S05]  /*1720*/  CALL.REL.NOINC `($__internal_0_$__cuda_sm20_div_rn_f64_full) ;  /* 0x0000000c005c7944 */ /* 0x000fea0003c00000 */
.L_x_27:
[----:B------:R-:W-:Y:S05]  /*1730*/  BSYNC.RECONVERGENT B3 ;  /* 0x0000000000037941 */ /* 0x000fea0003800200 */
.L_x_26:
        /* <DEDUP_REMOVED lines=23> */
[----:B------:R-:W-:Y:S02]  /*18b0*/  IMAD.MOV.U32 R6, RZ, RZ, R4 ;  /* 0x000000ffff067224 */ /* 0x000fe400078e0004 */
[----:B------:R-:W-:-:S07]  /*18c0*/  IMAD.MOV.U32 R7, RZ, RZ, R5 ;  /* 0x000000ffff077224 */ /* 0x000fce00078e0005 */
.L_x_29:
[----:B------:R-:W-:Y:S05]  /*18d0*/  BSYNC.RECONVERGENT B3 ;  /* 0x0000000000037941 */ /* 0x000fea0003800200 */
.L_x_28:
        /* <DEDUP_REMOVED lines=22> */
.L_x_31:
[----:B------:R-:W-:Y:S05]  /*1a40*/  BSYNC.RECONVERGENT B3 ;  /* 0x0000000000037941 */ /* 0x000fea0003800200 */
.L_x_30:
[----:B------:R-:W-:Y:S01]  /*1a50*/  DADD R4, R18, R4 ;  /* 0x0000000012047229 */ /* 0x000fe20000000004 */
[----:B------:R-:W-:Y:S10]  /*1a60*/  BRA `(.L_x_21) ;  /* 0x0000000000147947 */ /* 0x000ff40003800000 */
.L_x_23:
[----:B------:R-:W0:Y:S02]  /*1a70*/  LDC.64 R2, c[0x0][0x388] ;  /* 0x0000e200ff027b82 */ /* 0x000e240000000a00 */
[----:B0-----:R-:W-:-:S05]  /*1a80*/  IMAD.WIDE R6, R9, 0x8, R2 ;  /* 0x0000000809067825 */ /* 0x001fca00078e0202 */
[----:B------:R-:W2:Y:S04]  /*1a90*/  LDG.E.64 R4, desc[UR6][R6.64] ;  /* 0x0000000606047981 */ /* 0x000ea8000c1e1b00 */
[----:B------:R-:W2:Y:S02]  /*1aa0*/  LDG.E.64 R2, desc[UR6][R6.64+-0x8] ;  /* 0xfffff80606027981 */ /* 0x000ea4000c1e1b00 */
[----:B--2---:R-:W-:-:S11]  /*1ab0*/  DADD R4, R4, -R2 ;  /* 0x0000000004047229 */ /* 0x004fd60000000802 */
.L_x_21:
[----:B------:R-:W-:Y:S05]  /*1ac0*/  BSYNC.RECONVERGENT B1 ;  /* 0x0000000000017941 */ /* 0x000fea0003800200 */
.L_x_17:
[----:B------:R-:W0:Y:S02]  /*1ad0*/  LDC.64 R2, c[0x0][0x3a8] ;  /* 0x0000ea00ff027b82 */ /* 0x000e240000000a00 */
[----:B0-----:R-:W-:-:S05]  /*1ae0*/  IMAD.WIDE R2, R9, 0x8, R2 ;  /* 0x0000000809027825 */ /* 0x001fca00078e0202 */
[----:B------:R-:W-:Y:S01]  /*1af0*/  STG.E.64 desc[UR6][R2.64], R4 ;  /* 0x0000000402007986 */ /* 0x000fe2000c101b06 */
[----:B------:R-:W-:Y:S05]  /*1b00*/  EXIT ;  /* 0x000000000000794d */ /* 0x000fea0003800000 */
.L_x_0:
        /* <DEDUP_REMOVED lines=18> */
.L_x_35:
[----:B------:R-:W-:-:S04]  /*1c30*/  IADD3 R4, PT, PT, R4, -0x2, RZ ;  /* 0xfffffffe04047810 */ /* 0x000fc80007ffe0ff */
[----:B------:R-:W-:-:S13]  /*1c40*/  ISETP.NE.AND P0, PT, R5, R4, PT ;  /* 0x000000040500720c */ /* 0x000fda0003f05270 */
[----:B------:R-:W-:Y:S05]  /*1c50*/  @P0 BREAK.RELIABLE B2 ;  /* 0x0000000000020942 */ /* 0x000fea0003800100 */
[----:B------:R-:W-:Y:S05]  /*1c60*/  @P0 BRA `(.L_x_37) ;  /* 0x00000000002c0947 */ /* 0x000fea0003800000 */
.L_x_34:
[----:B------:R-:W-:Y:S05]  /*1c70*/  BSYNC.RELIABLE B2 ;  /* 0x0000000000027941 */ /* 0x000fea0003800100 */
.L_x_33:
[----:B------:R-:W0:Y:S01]  /*1c80*/  LDC.64 R4, c[0x0][0x388] ;  /* 0x0000e200ff047b82 */ /* 0x000e220000000a00 */
[----:B------:R-:W-:Y:S02]  /*1c90*/  IMAD.IADD R7, R20, 0x1, R9 ;  /* 0x0000000114077824 */ /* 0x000fe400078e0209 */
[----:B------:R-:W-:Y:S02]  /*1ca0*/  IMAD.IADD R3, R9, 0x1, -R20 ;  /* 0x0000000109037824 */ /* 0x000fe400078e0a14 */
[----:B0-----:R-:W-:-:S04]  /*1cb0*/  IMAD.WIDE R6, R7, 0x8, R4 ;  /* 0x0000000807067825 */ /* 0x001fc800078e0204 */
[----:B------:R-:W-:Y:S02]  /*1cc0*/  IMAD.WIDE R4, R3, 0x8, R4 ;  /* 0x0000000803047825 */ /* 0x000fe400078e0204 */
[----:B------:R-:W2:Y:S04]  /*1cd0*/  LDG.E.64 R2, desc[UR6][R6.64] ;  /* 0x0000000606027981 */ /* 0x000ea8000c1e1b00 */
[----:B------:R-:W2:Y:S02]  /*1ce0*/  LDG.E.64 R4, desc[UR6][R4.64] ;  /* 0x0000000604047981 */ /* 0x000ea4000c1e1b00 */
[----:B--2---:R-:W-:-:S08]  /*1cf0*/  DADD R2, R2, -R4 ;  /* 0x0000000002027229 */ /* 0x004fd00000000804 */
[----:B------:R-:W-:Y:S01]  /*1d00*/  DMUL R2, R2, 0.5 ;  /* 0x3fe0000002027828 */ /* 0x000fe20000000000 */
[----:B------:R-:W-:Y:S10]  /*1d10*/  BRA `(.L_x_36) ;  /* 0x0000000400cc7947 */ /* 0x000ff40003800000 */
.L_x_37:
[----:B------:R-:W-:-:S13]  /*1d20*/  ISETP.GE.AND P0, PT, R5, R4, PT ;  /* 0x000000040500720c */ /* 0x000fda0003f06270 */
[----:B------:R-:W-:Y:S05]  /*1d30*/  @P0 BRA `(.L_x_38) ;  /* 0x0000000400a80947 */ /* 0x000fea0003800000 */
[----:B------:R-:W0:Y:S01]  /*1d40*/  LDC.64 R18, c[0x0][0x388] ;  /* 0x0000e200ff127b82 */ /* 0x000e220000000a00 */
[----:B------:R-:W-:-:S04]  /*1d50*/  IMAD R3, R20, -0x2, R9 ;  /* 0xfffffffe14037824 */ /* 0x000fc800078e0209 */
        /* <DEDUP_REMOVED lines=24> */
.L_x_40:
[----:B------:R-:W-:Y:S05]  /*1ee0*/  BSYNC.RECONVERGENT B3 ;  /* 0x0000000000037941 */ /* 0x000fea0003800200 */
.L_x_39:
[----:B------:R-:W-:-:S06]  /*1ef0*/  IMAD.WIDE R18, R20, 0x8, R18 ;  /* 0x0000000814127825 */ /* 0x000fcc00078e0212 */
        /* <DEDUP_REMOVED lines=22> */
.L_x_42:
[----:B------:R-:W-:Y:S05]  /*2060*/  BSYNC.RECONVERGENT B3 ;  /* 0x0000000000037941 */ /* 0x000fea0003800200 */
.L_x_41:
[----:B------:R-:W0:Y:S01]  /*2070*/  LDC.64 R18, c[0x0][0x388] ;  /* 0x0000e200ff127b82 */ /* 0x000e220000000a00 */
[----:B------:R-:W-:-:S04]  /*2080*/  IMAD.IADD R7, R20, 0x1, R9 ;  /* 0x0000000114077824 */ /* 0x000fc800078e0209 */
        /* <DEDUP_REMOVED lines=24> */
[----:B------:R-:W-:Y:S02]  /*2210*/  IMAD.MOV.U32 R6, RZ, RZ, R4 ;  /* 0x000000ffff067224 */ /* 0x000fe400078e0004 */
[----:B------:R-:W-:-:S07]  /*2220*/  IMAD.MOV.U32 R7, RZ, RZ, R5 ;  /* 0x000000ffff077224 */ /* 0x000fce00078e0005 */
.L_x_44:
[----:B------:R-:W-:Y:S05]  /*2230*/  BSYNC.RECONVERGENT B3 ;  /* 0x0000000000037941 */ /* 0x000fea0003800200 */
.L_x_43:
[----:B------:R-:W-:-:S06]  /*2240*/  IMAD.WIDE R14, R20, 0x8, R18 ;  /* 0x00000008140e7825 */ /* 0x000fcc00078e0212 */
[----:B------:R-:W2:Y:S01]  /*2250*/  LDG.E.64 R14, desc[UR6][R14.64] ;  /* 0x000000060e0e7981 */ /* 0x000ea2000c1e1b00 */
[----:B------:R-:W0:Y:S01]  /*2260*/  MUFU.RCP64H R5, 12 ;  /* 0x4028000000057908 */ /* 0x000e220000001800 */
[----:B------:R-:W-:Y:S01]  /*2270*/  MOV R10, 0x0 ;  /* 0x00000000000a7802 */ /* 0x000fe20000000f00 */
[----:B------:R-:W-:Y:S01]  /*2280*/  IMAD.MOV.U32 R11, RZ, RZ, 0x40280000 ;  /* 0x40280000ff0b7424 */ /* 0x000fe200078e00ff */
[----:B------:R-:W-:Y:S01]  /*2290*/  BSSY.RECONVERGENT B3, `(.L_x_45) ;  /* 0x0000012000037945 */ /* 0x000fe20003800200 */
[----:B------:R-:W-:Y:S01]  /*22a0*/  IMAD.MOV.U32 R4, RZ, RZ, 0x1 ;  /* 0x00000001ff047424 */ /* 0x000fe200078e00ff */
[----:B------:R-:W-:-:S05]  /*22b0*/  DADD R2, R2, -R6 ;  /* 0x0000000002027229 */ /* 0x000fca0000000806 */
        /* <DEDUP_REMOVED lines=15> */
.L_x_46:
[----:B------:R-:W-:Y:S05]  /*23b0*/  BSYNC.RECONVERGENT B3 ;  /* 0x0000000000037941 */ /* 0x000fea0003800200 */
.L_x_45:
[----:B------:R-:W-:Y:S01]  /*23c0*/  DADD R2, R2, R4 ;  /* 0x0000000002027229 */ /* 0x000fe20000000004 */
[----:B------:R-:W-:Y:S10]  /*23d0*/  BRA `(.L_x_36) ;  /* 0x00000000001c7947 */ /* 0x000ff40003800000 */
.L_x_38:
[----:B------:R-:W0:Y:S01]  /*23e0*/  LDC.64 R2, c[0x0][0x388] ;  /* 0x0000e200ff027b82 */ /* 0x000e220000000a00 */
[----:B------:R-:W-:-:S05]  /*23f0*/  IADD3 R5, PT, PT, -R20, R9, RZ ;  /* 0x0000000914057210 */ /* 0x000fca0007ffe1ff */
[----:B0-----:R-:W-:-:S04]  /*2400*/  IMAD.WIDE R4, R5, 0x8, R2 ;  /* 0x0000000805047825 */ /* 0x001fc800078e0202 */
[----:B------:R-:W-:Y:S02]  /*2410*/  IMAD.WIDE R6, R9, 0x8, R2 ;  /* 0x0000000809067825 */ /* 0x000fe400078e0202 */
[----:B------:R-:W2:Y:S04]  /*2420*/  LDG.E.64 R4, desc[UR6][R4.64] ;  /* 0x0000000604047981 */ /* 0x000ea8000c1e1b00 */
[----:B------:R-:W2:Y:S02]  /*2430*/  LDG.E.64 R2, desc[UR6][R6.64] ;  /* 0x0000000606027981 */ /* 0x000ea4000c1e1b00 */
[----:B--2---:R-:W-:-:S11]  /*2440*/  DADD R2, R2, -R4 ;  /* 0x0000000002027229 */ /* 0x004fd60000000804 */
.L_x_36:
[----:B------:R-:W-:Y:S05]  /*2450*/  BSYNC.RECONVERGENT B1 ;  /* 0x0000000000017941 */ /* 0x000fea0003800200 */
.L_x_32:
[----:B------:R-:W0:Y:S02]  /*2460*/  LDC.64 R4, c[0x0][0x3b0] ;  /* 0x0000ec00ff047b82 */ /* 0x000e240000000a00 */
[----:B0-----:R-:W-:-:S05]  /*2470*/  IMAD.WIDE R4, R9, 0x8, R4 ;  /* 0x0000000809047825 */ /* 0x001fca00078e0204 */
[----:B------:R-:W-:Y:S01]  /*2480*/  STG.E.64 desc[UR6][R4.64], R2 ;  /* 0x0000000204007986 */ /* 0x000fe2000c101b06 */
[----:B------:R-:W-:Y:S05]  /*2490*/  EXIT ;  /* 0x000000000000794d */ /* 0x000fea0003800000 */
        .weak           $__internal_0_$__cuda_sm20_div_rn_f64_full
        .type           $__internal_0_$__cuda_sm20_div_rn_f64_full,@function
        .size           $__internal_0_$__cuda_sm20_div_rn_f64_full,(.L_x_53 - $__internal_0_$__cuda_sm20_div_rn_f64_full)
$__internal_0_$__cuda_sm20_div_rn_f64_full:
[C---:B------:R-:W-:Y:S01]  /*24a0*/  FSETP.GEU.AND P0, PT, |R11|.reuse, 1.469367938527859385e-39, PT ;  /* 0x001000000b00780b */ /* 0x040fe20003f0e200 */
[----:B------:R-:W-:Y:S01]  /*24b0*/  IMAD.U32 R10, RZ, RZ, UR4 ;  /* 0x00000004ff0a7e24 */ /* 0x000fe2000f8e00ff */
[----:B------:R-:W-:Y:S01]  /*24c0*/  LOP3.LUT R4, R11, 0x800fffff, RZ, 0xc0, !PT ;  /* 0x800fffff0b047812 */ /* 0x000fe200078ec0ff */
[----:B------:R-:W-:Y:S01]  /*24d0*/  IMAD.U32 R12, RZ, RZ, UR4 ;  /* 0x00000004ff0c7e24 */ /* 0x000fe2000f8e00ff */
[C---:B------:R-:W-:Y:S01]  /*24e0*/  FSETP.GEU.AND P2, PT, |R15|.reuse, 1.469367938527859385e-39, PT ;  /* 0x001000000f00780b */ /* 0x040fe20003f4e200 */
[----:B------:R-:W-:Y:S01]  /*24f0*/  IMAD.MOV.U32 R26, RZ, RZ, 0x1 ;  /* 0x00000001ff1a7424 */ /* 0x000fe200078e00ff */
[----:B------:R-:W-:Y:S01]  /*2500*/  LOP3.LUT R13, R4, 0x3ff00000, RZ, 0xfc, !PT ;  /* 0x3ff00000040d7812 */ /* 0x000fe200078efcff */
[----:B------:R-:W-:Y:S01]  /*2510*/  BSSY.RECONVERGENT B0, `(.L_x_47) ;  /* 0x0000056000007945 */ /* 0x000fe20003800200 */
[----:B------:R-:W-:Y:S02]  /*2520*/  LOP3.LUT R4, R15, 0x7ff00000, RZ, 0xc0, !PT ;  /* 0x7ff000000f047812 */ /* 0x000fe400078ec0ff */
[----:B------:R-:W-:-:S03]  /*2530*/  LOP3.LUT R7, R11, 0x7ff00000, RZ, 0xc0, !PT ;  /* 0x7ff000000b077812 */ /* 0x000fc600078ec0ff */
[----:B------:R-:W-:Y:S01]  /*2540*/  @!P0 DMUL R12, R10, 8.98846567431157953865e+307 ;  /* 0x7fe000000a0c8828 */ /* 0x000fe20000000000 */
[----:B------:R-:W-:-:S03]  /*2550*/  ISETP.GE.U32.AND P1, PT, R4, R7, PT ;  /* 0x000000070400720c */ /* 0x000fc60003f26070 */
[----:B------:R-:W-:Y:S01]  /*2560*/  @!P2 LOP3.LUT R5, R11, 0x7ff00000, RZ, 0xc0, !PT ;  /* 0x7ff000000b05a812 */ /* 0x000fe200078ec0ff */
[----:B------:R-:W-:Y:S01]  /*2570*/  @!P2 IMAD.MOV.U32 R28, RZ, RZ, RZ ;  /* 0x000000ffff1ca224 */ /* 0x000fe200078e00ff */
[----:B------:R-:W0:Y:S02]  /*2580*/  MUFU.RCP64H R27, R13 ;  /* 0x0000000d001b7308 */ /* 0x000e240000001800 */
[----:B------:R-:W-:Y:S02]  /*2590*/  @!P2 ISETP.GE.U32.AND P3, PT, R4, R5, PT ;  /* 0x000000050400a20c */ /* 0x000fe40003f66070 */
[----:B------:R-:W-:Y:S02]  /*25a0*/  MOV R5, 0x1ca00000 ;  /* 0x1ca0000000057802 */ /* 0x000fe40000000f00 */
[----:B------:R-:W-:Y:S02]  /*25b0*/  @!P0 LOP3.LUT R7, R13, 0x7ff00000, RZ, 0xc0, !PT ;  /* 0x7ff000000d078812 */ /* 0x000fe400078ec0ff */
[----:B------:R-:W-:-:S04]  /*25c0*/  @!P2 SEL R21, R5, 0x63400000, !P3 ;  /* 0x634000000515a807 */ /* 0x000fc80005800000 */
[----:B------:R-:W-:-:S04]  /*25d0*/  @!P2 LOP3.LUT R6, R21, 0x80000000, R15, 0xf8, !PT ;  /* 0x800000001506a812 */ /* 0x000fc800078ef80f */
[----:B------:R-:W-:Y:S01]  /*25e0*/  @!P2 LOP3.LUT R29, R6, 0x100000, RZ, 0xfc, !PT ;  /* 0x00100000061da812 */ /* 0x000fe200078efcff */
[----:B0-----:R-:W-:Y:S01]  /*25f0*/  DFMA R16, R26, -R12, 1 ;  /* 0x3ff000001a10742b */ /* 0x001fe2000000080c */
[----:B------:R-:W-:-:S07]  /*2600*/  IMAD.MOV.U32 R6, RZ, RZ, R4 ;  /* 0x000000ffff067224 */ /* 0x000fce00078e0004 */
[----:B------:R-:W-:-:S08]  /*2610*/  DFMA R16, R16, R16, R16 ;  /* 0x000000101010722b */ /* 0x000fd00000000010 */
[----:B------:R-:W-:Y:S01]  /*2620*/  DFMA R26, R26, R16, R26 ;  /* 0x000000101a1a722b */ /* 0x000fe2000000001a */
[----:B------:R-:W-:Y:S01]  /*2630*/  SEL R17, R5, 0x63400000, !P1 ;  /* 0x6340000005117807 */ /* 0x000fe20004800000 */
[----:B------:R-:W-:-:S03]  /*2640*/  IMAD.MOV.U32 R16, RZ, RZ, R14 ;  /* 0x000000ffff107224 */ /* 0x000fc600078e000e */
[----:B------:R-:W-:-:S03]  /*2650*/  LOP3.LUT R17, R17, 0x800fffff, R15, 0xf8, !PT ;  /* 0x800fffff11117812 */ /* 0x000fc600078ef80f */
[----:B------:R-:W-:-:S03]  /*2660*/  DFMA R24, R26, -R12, 1 ;  /* 0x3ff000001a18742b */ /* 0x000fc6000000080c */
[----:B------:R-:W-:-:S05]  /*2670*/  @!P2 DFMA R16, R16, 2, -R28 ;  /* 0x400000001010a82b */ /* 0x000fca000000081c */
[----:B------:R-:W-:-:S05]  /*2680*/  DFMA R26, R26, R24, R26 ;  /* 0x000000181a1a722b */ /* 0x000fca000000001a */
[----:B------:R-:W-:-:S03]  /*2690*/  @!P2 LOP3.LUT R6, R17, 0x7ff00000, RZ, 0xc0, !PT ;  /* 0x7ff000001106a812 */ /* 0x000fc600078ec0ff */
[----:B------:R-:W-:Y:S01]  /*26a0*/  DMUL R24, R26, R16 ;  /* 0x000000101a187228 */ /* 0x000fe20000000000 */
[----:B------:R-:W-:-:S04]  /*26b0*/  IADD3 R8, PT, PT, R6, -0x1, RZ ;  /* 0xffffffff06087810 */ /* 0x000fc80007ffe0ff */
[----:B------:R-:W-:Y:S01]  /*26c0*/  ISETP.GT.U32.AND P0, PT, R8, 0x7feffffe, PT ;  /* 0x7feffffe0800780c */ /* 0x000fe20003f04070 */
[----:B------:R-:W-:Y:S02]  /*26d0*/  VIADD R8, R7, 0xffffffff ;  /* 0xffffffff07087836 */ /* 0x000fe40000000000 */
[----:B------:R-:W-:-:S03]  /*26e0*/  DFMA R28, R24, -R12, R16 ;  /* 0x8000000c181c722b */ /* 0x000fc60000000010 */
[----:B------:R-:W-:-:S05]  /*26f0*/  ISETP.GT.U32.OR P0, PT, R8, 0x7feffffe, P0 ;  /* 0x7feffffe0800780c */ /* 0x000fca0000704470 */
[----:B------:R-:W-:-:S08]  /*2700*/  DFMA R24, R26, R28, R24 ;  /* 0x0000001c1a18722b */ /* 0x000fd00000000018 */
[----:B------:R-:W-:Y:S05]  /*2710*/  @P0 BRA `(.L_x_48) ;  /* 0x0000000000740947 */ /* 0x000fea0003800000 */
[----:B------:R-:W-:-:S04]  /*2720*/  LOP3.LUT R7, R11, 0x7ff00000, RZ, 0xc0, !PT ;  /* 0x7ff000000b077812 */ /* 0x000fc800078ec0ff */
[CC--:B------:R-:W-:Y:S02]  /*2730*/  VIADDMNMX R6, R4.reuse, -R7.reuse, 0xb9600000, !PT ;  /* 0xb960000004067446 */ /* 0x0c0fe40007800907 */
[----:B------:R-:W-:Y:S02]  /*2740*/  ISETP.GE.U32.AND P0, PT, R4, R7, PT ;  /* 0x000000070400720c */ /* 0x000fe40003f06070 */
[----:B------:R-:W-:Y:S02]  /*2750*/  VIMNMX R6, PT, PT, R6, 0x46a00000, PT ;  /* 0x46a0000006067848 */ /* 0x000fe40003fe0100 */
[----:B------:R-:W-:-:S05]  /*2760*/  SEL R5, R5, 0x63400000, !P0 ;  /* 0x6340000005057807 */ /* 0x000fca0004000000 */
[----:B------:R-:W-:Y:S01]  /*2770*/  IMAD.IADD R5, R6, 0x1, -R5 ;  /* 0x0000000106057824 */ /* 0x000fe200078e0a05 */
[----:B------:R-:W-:-:S03]  /*2780*/  MOV R6, RZ ;  /* 0x000000ff00067202 */ /* 0x000fc60000000f00 */
[----:B------:R-:W-:-:S06]  /*2790*/  VIADD R7, R5, 0x7fe00000 ;  /* 0x7fe0000005077836 */ /* 0x000fcc0000000000 */
[----:B------:R-:W-:-:S10]  /*27a0*/  DMUL R26, R24, R6 ;  /* 0x00000006181a7228 */ /* 0x000fd40000000000 */
[----:B------:R-:W-:-:S13]  /*27b0*/  FSETP.GTU.AND P0, PT, |R27|, 1.469367938527859385e-39, PT ;  /* 0x001000001b00780b */ /* 0x000fda0003f0c200 */
[----:B------:R-:W-:Y:S05]  /*27c0*/  @P0 BRA `(.L_x_49) ;  /* 0x0000000000a80947 */ /* 0x000fea0003800000 */
[----:B------:R-:W-:Y:S01]  /*27d0*/  DFMA R12, R24, -R12, R16 ;  /* 0x8000000c180c722b */ /* 0x000fe20000000010 */
[----:B------:R-:W-:-:S09]  /*27e0*/  IMAD.MOV.U32 R6, RZ, RZ, RZ ;  /* 0x000000ffff067224 */ /* 0x000fd200078e00ff */
[C---:B------:R-:W-:Y:S02]  /*27f0*/  FSETP.NEU.AND P0, PT, R13.reuse, RZ, PT ;  /* 0x000000ff0d00720b */ /* 0x040fe40003f0d000 */
[----:B------:R-:W-:-:S04]  /*2800*/  LOP3.LUT R4, R13, 0x80000000, R11, 0x48, !PT ;  /* 0x800000000d047812 */ /* 0x000fc800078e480b */
[----:B------:R-:W-:-:S07]  /*2810*/  LOP3.LUT R7, R4, R7, RZ, 0xfc, !PT ;  /* 0x0000000704077212 */ /* 0x000fce00078efcff */
[----:B------:R-:W-:Y:S05]  /*2820*/  @!P0 BRA `(.L_x_49) ;  /* 0x0000000000908947 */ /* 0x000fea0003800000 */
[----:B------:R-:W-:Y:S01]  /*2830*/  IMAD.MOV R11, RZ, RZ, -R5 ;  /* 0x000000ffff0b7224 */ /* 0x000fe200078e0a05 */
[----:B------:R-:W-:Y:S01]  /*2840*/  MOV R10, RZ ;  /* 0x000000ff000a7202 */ /* 0x000fe20000000f00 */
[----:B------:R-:W-:Y:S01]  /*2850*/  DMUL.RP R6, R24, R6 ;  /* 0x0000000618067228 */ /* 0x000fe20000008000 */
[----:B------:R-:W-:-:S04]  /*2860*/  IADD3 R5, PT, PT, -R5, -0x43300000, RZ ;  /* 0xbcd0000005057810 */ /* 0x000fc80007ffe1ff */
[----:B------:R-:W-:-:S05]  /*2870*/  DFMA R10, R26, -R10, R24 ;  /* 0x8000000a1a0a722b */ /* 0x000fca0000000018 */
[----:B------:R-:W-:-:S05]  /*2880*/  LOP3.LUT R4, R7, R4, RZ, 0x3c, !PT ;  /* 0x0000000407047212 */ /* 0x000fca00078e3cff */
[----:B------:R-:W-:-:S04]  /*2890*/  FSETP.NEU.AND P0, PT, |R11|, R5, PT ;  /* 0x000000050b00720b */ /* 0x000fc80003f0d200 */
[----:B------:R-:W-:Y:S02]  /*28a0*/  FSEL R6, R6, R26, !P0 ;  /* 0x0000001a06067208 */ /* 0x000fe40004000000 */
[----:B------:R-:W-:-:S03]  /*28b0*/  FSEL R7, R4, R27, !P0 ;  /* 0x0000001b04077208 */ /* 0x000fc60004000000 */
[----:B------:R-:W-:Y:S02]  /*28c0*/  IMAD.MOV.U32 R26, RZ, RZ, R6 ;  /* 0x000000ffff1a7224 */ /* 0x000fe400078e0006 */
[----:B------:R-:W-:Y:S01]  /*28d0*/  IMAD.MOV.U32 R27, RZ, RZ, R7 ;  /* 0x000000ffff1b7224 */ /* 0x000fe200078e0007 */
[----:B------:R-:W-:Y:S06]  /*28e0*/  BRA `(.L_x_49) ;  /* 0x0000000000607947 */ /* 0x000fec0003800000 */
.L_x_48:
[----:B------:R-:W-:-:S14]  /*28f0*/  DSETP.NAN.AND P0, PT, R14, R14, PT ;  /* 0x0000000e0e00722a */ /* 0x000fdc0003f08000 */
[----:B------:R-:W-:Y:S05]  /*2900*/  @P0 BRA `(.L_x_50) ;  /* 0x00000000004c0947 */ /* 0x000fea0003800000 */
[----:B------:R-:W-:-:S14]  /*2910*/  DSETP.NAN.AND P0, PT, R10, R10, PT ;  /* 0x0000000a0a00722a */ /* 0x000fdc0003f08000 */
[----:B------:R-:W-:Y:S05]  /*2920*/  @P0 BRA `(.L_x_51) ;  /* 0x0000000000340947 */ /* 0x000fea0003800000 */
[----:B------:R-:W-:Y:S01]  /*2930*/  ISETP.NE.AND P0, PT, R6, R7, PT ;  /* 0x000000070600720c */ /* 0x000fe20003f05270 */
[----:B------:R-:W-:Y:S01]  /*2940*/  IMAD.MOV.U32 R27, RZ, RZ, -0x80000 ;  /* 0xfff80000ff1b7424 */ /* 0x000fe200078e00ff */
[----:B------:R-:W-:-:S11]  /*2950*/  MOV R26, 0x0 ;  /* 0x00000000001a7802 */ /* 0x000fd60000000f00 */
[----:B------:R-:W-:Y:S05]  /*2960*/  @!P0 BRA `(.L_x_49) ;  /* 0x0000000000408947 */ /* 0x000fea0003800000 */
[----:B------:R-:W-:Y:S02]  /*2970*/  ISETP.NE.AND P0, PT, R6, 0x7ff00000, PT ;  /* 0x7ff000000600780c */ /* 0x000fe40003f05270 */
[----:B------:R-:W-:Y:S02]  /*2980*/  LOP3.LUT R11, R15, 0x80000000, R11, 0x48, !PT ;  /* 0x800000000f0b7812 */ /* 0x000fe400078e480b */
[----:B------:R-:W-:-:S13]  /*2990*/  ISETP.EQ.OR P0, PT, R7, RZ, !P0 ;  /* 0x000000ff0700720c */ /* 0x000fda0004702670 */
[----:B------:R-:W-:Y:S01]  /*29a0*/  @P0 LOP3.LUT R4, R11, 0x7ff00000, RZ, 0xfc, !PT ;  /* 0x7ff000000b040812 */ /* 0x000fe200078efcff */
[----:B------:R-:W-:Y:S01]  /*29b0*/  @!P0 IMAD.MOV.U32 R26, RZ, RZ, RZ ;  /* 0x000000ffff1a8224 */ /* 0x000fe200078e00ff */
[----:B------:R-:W-:Y:S01]  /*29c0*/  @!P0 MOV R27, R11 ;  /* 0x0000000b001b8202 */ /* 0x000fe20000000f00 */
[----:B------:R-:W-:Y:S02]  /*29d0*/  @P0 IMAD.MOV.U32 R26, RZ, RZ, RZ ;  /* 0x000000ffff1a0224 */ /* 0x000fe400078e00ff */
[----:B------:R-:W-:Y:S01]  /*29e0*/  @P0 IMAD.MOV.U32 R27, RZ, RZ, R4 ;  /* 0x000000ffff1b0224 */ /* 0x000fe200078e0004 */
[----:B------:R-:W-:Y:S06]  /*29f0*/  BRA `(.L_x_49) ;  /* 0x00000000001c7947 */ /* 0x000fec0003800000 */
.L_x_51:
[----:B------:R-:W-:Y:S02]  /*2a00*/  LOP3.LUT R5, R11, 0x80000, RZ, 0xfc, !PT ;  /* 0x000800000b057812 */ /* 0x000fe400078efcff */
[----:B------:R-:W-:-:S03]  /*2a10*/  MOV R26, R10 ;  /* 0x0000000a001a7202 */ /* 0x000fc60000000f00 */
[----:B------:R-:W-:Y:S01]  /*2a20*/  IMAD.MOV.U32 R27, RZ, RZ, R5 ;  /* 0x000000ffff1b7224 */ /* 0x000fe200078e0005 */
[----:B------:R-:W-:Y:S06]  /*2a30*/  BRA `(.L_x_49) ;  /* 0x00000000000c7947 */ /* 0x000fec0003800000 */
.L_x_50:
[----:B------:R-:W-:Y:S01]  /*2a40*/  LOP3.LUT R5, R15, 0x80000, RZ, 0xfc, !PT ;  /* 0x000800000f057812 */ /* 0x000fe200078efcff */
[----:B------:R-:W-:-:S03]  /*2a50*/  IMAD.MOV.U32 R26, RZ, RZ, R14 ;  /* 0x000000ffff1a7224 */ /* 0x000fc600078e000e */
[----:B------:R-:W-:-:S07]  /*2a60*/  MOV R27, R5 ;  /* 0x00000005001b7202 */ /* 0x000fce0000000f00 */
.L_x_49:
[----:B------:R-:W-:Y:S05]  /*2a70*/  BSYNC.RECONVERGENT B0 ;  /* 0x0000000000007941 */ /* 0x000fea0003800200 */
.L_x_47:
[----:B------:R-:W-:Y:S01]  /*2a80*/  MOV R6, R0 ;  /* 0x0000000000067202 */ /* 0x000fe20000000f00 */
[----:B------:R-:W-:Y:S02]  /*2a90*/  IMAD.MOV.U32 R7, RZ, RZ, 0x0 ;  /* 0x00000000ff077424 */ /* 0x000fe400078e00ff */
[----:B------:R-:W-:Y:S02]  /*2aa0*/  IMAD.MOV.U32 R4, RZ, RZ, R26 ;  /* 0x000000ffff047224 */ /* 0x000fe400078e001a */
[----:B------:R-:W-:Y:S01]  /*2ab0*/  IMAD.MOV.U32 R5, RZ, RZ, R27 ;  /* 0x000000ffff057224 */ /* 0x000fe200078e001b */
[----:B------:R-:W-:Y:S06]  /*2ac0*/  RET.REL.NODEC R6 `(batchGradientsKernel) ;  /* 0xffffffd4064c7950 */ /* 0x000fec0003c3ffff */
.L_x_52:
[----:B------:R-:W-:-:S00]  /*2ad0*/  BRA `(.L_x_52) ;  /* 0xfffffffc00fc7947 */ /* 0x000fc0000383ffff */
[----:B------:R-:W-:-:S00]  /*2ae0*/  NOP ;  /* 0x0000000000007918 */ /* 0x000fc00000000000 */
        /* <DEDUP_REMOVED lines=9> */
.L_x_53:


//--------------------- .nv.shared.reserved.0     --------------------------
	.section	.nv.shared.reserved.0,"aw",@nobits
	.weak		__nv_reservedSMEM_offset_0_alias
	.size		__nv_reservedSMEM_offset_0_alias, 0, 64
	.other		__nv_reservedSMEM_offset_0_alias,@"STO_CUDA_RESERVED_SHARED STV_DEFAULT"
__nv_reservedSMEM_offset_0_alias:
	.zero		0
	.zero		64


//--------------------- .nv.constant0.batchGradientsKernel --------------------------
	.section	.nv.constant0.batchGradientsKernel,"a",@progbits
	.sectionflags	@""
	.align	4
.nv.constant0.batchGradientsKernel:
	.zero		952


//--------------------- SYMBOLS --------------------------

	.type		.nv.reservedSmem.offset0,@object
	.size		.nv.reservedSmem.offset0,0x4
